	.target	sm_90a

	.elftype	@"ET_EXEC"


//--------------------- .note.nv.tkinfo           --------------------------
	.section	.note.nv.tkinfo,"",@"SHT_NOTE"
	.sectionflags	@"SHF_NOTE_NV_TKINFO"
	.tkinfo
        /*0018*/ 	.word	0x00000002
        /*0030*/ 	.string	""
        /*0030*/ 	.string	"ptxas"
        /*0030*/ 	.string	"Cuda compilation tools, release 13.0, V13.0.88"
        /*0030*/ 	.string	"Build cuda_13.0.r13.0/compiler.36424714_0"
        /*0030*/ 	.string	"-arch sm_90a -m 64 "



//--------------------- .note.nv.cuinfo           --------------------------
	.section	.note.nv.cuinfo,"",@"SHT_NOTE"
	.sectionflags	@"SHF_NOTE_NV_CUINFO"
        /*0018*/ 	.short	0x0002
        /*001a*/ 	.short	0x005a
        /*001c*/ 	.short	0x0082
	.zero		2


//--------------------- .nv.info                  --------------------------
	.section	.nv.info,"",@"SHT_CUDA_INFO"
	.align	4


	//----- nvinfo : EIATTR_REGCOUNT
	.align		4
        /*0000*/ 	.byte	0x04, 0x2f
        /*0002*/ 	.short	(.L_12 - .L_11)
	.align		4
.L_11:
        /*0004*/ 	.word	index@(_ZN7cutlass13device_kernelIN5flash19enable_sm80_to_sm89INS1_16FlashAttnFwdSm80INS1_25CollectiveMainloopFwdSm80ILi8ELi2ELb0EN4cute5tupleIJNS5_1CILi128EEENS7_ILi64EEENS7_ILi192EEEEEELi192ENS_6half_tEfNS_4arch4Sm80ELb1ELb0ELb0ELb1ELb1ELb1ELb1ELb0EEENS1_21CollectiveEpilogueFwdINS6_IJS8_SA_S9_EEENS6_IJNS7_ILi1EEESI_SI_EEESC_SE_Li256ELb1ELb1ELb0ELb0EEENS1_19SingleTileSchedulerILb1ELb0ELb1ELi128EEEEEEEEEvNT_6ParamsE)
        /*0008*/ 	.word	0x00000004


	//----- nvinfo : EIATTR_FRAME_SIZE
	.align		4
.L_12:
        /*000c*/ 	.byte	0x04, 0x11
        /*000e*/ 	.short	(.L_14 - .L_13)
	.align		4
.L_13:
        /*0010*/ 	.word	index@(_ZN7cutlass13device_kernelIN5flash19enable_sm80_to_sm89INS1_16FlashAttnFwdSm80INS1_25CollectiveMainloopFwdSm80ILi8ELi2ELb0EN4cute5tupleIJNS5_1CILi128EEENS7_ILi64EEENS7_ILi192EEEEEELi192ENS_6half_tEfNS_4arch4Sm80ELb1ELb0ELb0ELb1ELb1ELb1ELb1ELb0EEENS1_21CollectiveEpilogueFwdINS6_IJS8_SA_S9_EEENS6_IJNS7_ILi1EEESI_SI_EEESC_SE_Li256ELb1ELb1ELb0ELb0EEENS1_19SingleTileSchedulerILb1ELb0ELb1ELi128EEEEEEEEEvNT_6ParamsE)
        /*0014*/ 	.word	0x00000000


	//----- nvinfo : EIATTR_REGCOUNT
	.align		4
.L_14:
        /*0018*/ 	.byte	0x04, 0x2f
        /*001a*/ 	.short	(.L_16 - .L_15)
	.align		4
.L_15:
        /*001c*/ 	.word	index@(_ZN7cutlass13device_kernelIN5flash19enable_sm80_to_sm89INS1_16FlashAttnFwdSm80INS1_25CollectiveMainloopFwdSm80ILi8ELi2ELb0EN4cute5tupleIJNS5_1CILi128EEENS7_ILi64EEENS7_ILi192EEEEEELi192ENS_6half_tEfNS_4arch4Sm80ELb1ELb0ELb0ELb1ELb1ELb0ELb1ELb0EEENS1_21CollectiveEpilogueFwdINS6_IJS8_SA_S9_EEENS6_IJNS7_ILi1EEESI_SI_EEESC_SE_Li256ELb1ELb1ELb0ELb0EEENS1_19SingleTileSchedulerILb1ELb0ELb1ELi128EEEEEEEEEvNT_6ParamsE)
        /*0020*/ 	.word	0x00000004


	//----- nvinfo : EIATTR_FRAME_SIZE
	.align		4
.L_16:
        /*0024*/ 	.byte	0x04, 0x11
        /*0026*/ 	.short	(.L_18 - .L_17)
	.align		4
.L_17:
        /*0028*/ 	.word	index@(_ZN7cutlass13device_kernelIN5flash19enable_sm80_to_sm89INS1_16FlashAttnFwdSm80INS1_25CollectiveMainloopFwdSm80ILi8ELi2ELb0EN4cute5tupleIJNS5_1CILi128EEENS7_ILi64EEENS7_ILi192EEEEEELi192ENS_6half_tEfNS_4arch4Sm80ELb1ELb0ELb0ELb1ELb1ELb0ELb1ELb0EEENS1_21CollectiveEpilogueFwdINS6_IJS8_SA_S9_EEENS6_IJNS7_ILi1EEESI_SI_EEESC_SE_Li256ELb1ELb1ELb0ELb0EEENS1_19SingleTileSchedulerILb1ELb0ELb1ELi128EEEEEEEEEvNT_6ParamsE)
        /*002c*/ 	.word	0x00000000


	//----- nvinfo : EIATTR_REGCOUNT
	.align		4
.L_18:
        /*0030*/ 	.byte	0x04, 0x2f
        /*0032*/ 	.short	(.L_20 - .L_19)
	.align		4
.L_19:
        /*0034*/ 	.word	index@(_ZN7cutlass13device_kernelIN5flash19enable_sm80_to_sm89INS1_16FlashAttnFwdSm80INS1_25CollectiveMainloopFwdSm80ILi8ELi2ELb0EN4cute5tupleIJNS5_1CILi128EEENS7_ILi64EEENS7_ILi192EEEEEELi192ENS_6half_tEfNS_4arch4Sm80ELb1ELb0ELb0ELb0ELb1ELb0ELb1ELb0EEENS1_21CollectiveEpilogueFwdINS6_IJS8_SA_S9_EEENS6_IJNS7_ILi1EEESI_SI_EEESC_SE_Li256ELb0ELb1ELb0ELb0EEENS1_30DynamicPersistentTileSchedulerILi256ELi256ELb0ELb1ELb0EEEEEEEEEvNT_6ParamsE)
        /*0038*/ 	.word	0x00000004


	//----- nvinfo : EIATTR_FRAME_SIZE
	.align		4
.L_20:
        /*003c*/ 	.byte	0x04, 0x11
        /*003e*/ 	.short	(.L_22 - .L_21)
	.align		4
.L_21:
        /*0040*/ 	.word	index@(_ZN7cutlass13device_kernelIN5flash19enable_sm80_to_sm89INS1_16FlashAttnFwdSm80INS1_25CollectiveMainloopFwdSm80ILi8ELi2ELb0EN4cute5tupleIJNS5_1CILi128EEENS7_ILi64EEENS7_ILi192EEEEEELi192ENS_6half_tEfNS_4arch4Sm80ELb1ELb0ELb0ELb0ELb1ELb0ELb1ELb0EEENS1_21CollectiveEpilogueFwdINS6_IJS8_SA_S9_EEENS6_IJNS7_ILi1EEESI_SI_EEESC_SE_Li256ELb0ELb1ELb0ELb0EEENS1_30DynamicPersistentTileSchedulerILi256ELi256ELb0ELb1ELb0EEEEEEEEEvNT_6ParamsE)
        /*0044*/ 	.word	0x00000000


	//----- nvinfo : EIATTR_REGCOUNT
	.align		4
.L_22:
        /*0048*/ 	.byte	0x04, 0x2f
        /*004a*/ 	.short	(.L_24 - .L_23)
	.align		4
.L_23:
        /*004c*/ 	.word	index@(_ZN7cutlass13device_kernelIN5flash19enable_sm80_to_sm89INS1_16FlashAttnFwdSm80INS1_25CollectiveMainloopFwdSm80ILi8ELi2ELb0EN4cute5tupleIJNS5_1CILi128EEENS7_ILi64EEENS7_ILi192EEEEEELi192ENS_6half_tEfNS_4arch4Sm80ELb0ELb1ELb0ELb1ELb1ELb1ELb1ELb0EEENS1_21CollectiveEpilogueFwdINS6_IJS8_SA_S9_EEENS6_IJNS7_ILi1EEESI_SI_EEESC_SE_Li256ELb1ELb1ELb0ELb0EEENS1_19SingleTileSchedulerILb1ELb0ELb1ELi128EEEEEEEEEvNT_6ParamsE)
        /*0050*/ 	.word	0x00000004


	//----- nvinfo : EIATTR_FRAME_SIZE
	.align		4
.L_24:
        /*0054*/ 	.byte	0x04, 0x11
        /*0056*/ 	.short	(.L_26 - .L_25)
	.align		4
.L_25:
        /*0058*/ 	.word	index@(_ZN7cutlass13device_kernelIN5flash19enable_sm80_to_sm89INS1_16FlashAttnFwdSm80INS1_25CollectiveMainloopFwdSm80ILi8ELi2ELb0EN4cute5tupleIJNS5_1CILi128EEENS7_ILi64EEENS7_ILi192EEEEEELi192ENS_6half_tEfNS_4arch4Sm80ELb0ELb1ELb0ELb1ELb1ELb1ELb1ELb0EEENS1_21CollectiveEpilogueFwdINS6_IJS8_SA_S9_EEENS6_IJNS7_ILi1EEESI_SI_EEESC_SE_Li256ELb1ELb1ELb0ELb0EEENS1_19SingleTileSchedulerILb1ELb0ELb1ELi128EEEEEEEEEvNT_6ParamsE)
        /*005c*/ 	.word	0x00000000


	//----- nvinfo : EIATTR_REGCOUNT
	.align		4
.L_26:
        /*0060*/ 	.byte	0x04, 0x2f
        /*0062*/ 	.short	(.L_28 - .L_27)
	.align		4
.L_27:
        /*0064*/ 	.word	index@(_ZN7cutlass13device_kernelIN5flash19enable_sm80_to_sm89INS1_16FlashAttnFwdSm80INS1_25CollectiveMainloopFwdSm80ILi8ELi2ELb0EN4cute5tupleIJNS5_1CILi128EEENS7_ILi64EEENS7_ILi192EEEEEELi192ENS_6half_tEfNS_4arch4Sm80ELb0ELb1ELb0ELb1ELb1ELb0ELb1ELb0EEENS1_21CollectiveEpilogueFwdINS6_IJS8_SA_S9_EEENS6_IJNS7_ILi1EEESI_SI_EEESC_SE_Li256ELb1ELb1ELb0ELb0EEENS1_19SingleTileSchedulerILb1ELb0ELb1ELi128EEEEEEEEEvNT_6ParamsE)
        /*0068*/ 	.word	0x00000004


	//----- nvinfo : EIATTR_FRAME_SIZE
	.align		4
.L_28:
        /*006c*/ 	.byte	0x04, 0x11
        /*006e*/ 	.short	(.L_30 - .L_29)
	.align		4
.L_29:
        /*0070*/ 	.word	index@(_ZN7cutlass13device_kernelIN5flash19enable_sm80_to_sm89INS1_16FlashAttnFwdSm80INS1_25CollectiveMainloopFwdSm80ILi8ELi2ELb0EN4cute5tupleIJNS5_1CILi128EEENS7_ILi64EEENS7_ILi192EEEEEELi192ENS_6half_tEfNS_4arch4Sm80ELb0ELb1ELb0ELb1ELb1ELb0ELb1ELb0EEENS1_21CollectiveEpilogueFwdINS6_IJS8_SA_S9_EEENS6_IJNS7_ILi1EEESI_SI_EEESC_SE_Li256ELb1ELb1ELb0ELb0EEENS1_19SingleTileSchedulerILb1ELb0ELb1ELi128EEEEEEEEEvNT_6ParamsE)
        /*0074*/ 	.word	0x00000000


	//----- nvinfo : EIATTR_REGCOUNT
	.align		4
.L_30:
        /*0078*/ 	.byte	0x04, 0x2f
        /*007a*/ 	.short	(.L_32 - .L_31)
	.align		4
.L_31:
        /*007c*/ 	.word	index@(_ZN7cutlass13device_kernelIN5flash19enable_sm80_to_sm89INS1_16FlashAttnFwdSm80INS1_25CollectiveMainloopFwdSm80ILi8ELi2ELb0EN4cute5tupleIJNS5_1CILi128EEENS7_ILi64EEENS7_ILi192EEEEEELi192ENS_6half_tEfNS_4arch4Sm80ELb0ELb1ELb0ELb0ELb1ELb0ELb1ELb0EEENS1_21CollectiveEpilogueFwdINS6_IJS8_SA_S9_EEENS6_IJNS7_ILi1EEESI_SI_EEESC_SE_Li256ELb0ELb1ELb0ELb0EEENS1_19SingleTileSchedulerILb0ELb0ELb1ELi128EEEEEEEEEvNT_6ParamsE)
        /*0080*/ 	.word	0x00000004


	//----- nvinfo : EIATTR_FRAME_SIZE
	.align		4
.L_32:
        /*0084*/ 	.byte	0x04, 0x11
        /*0086*/ 	.short	(.L_34 - .L_33)
	.align		4
.L_33:
        /*0088*/ 	.word	index@(_ZN7cutlass13device_kernelIN5flash19enable_sm80_to_sm89INS1_16FlashAttnFwdSm80INS1_25CollectiveMainloopFwdSm80ILi8ELi2ELb0EN4cute5tupleIJNS5_1CILi128EEENS7_ILi64EEENS7_ILi192EEEEEELi192ENS_6half_tEfNS_4arch4Sm80ELb0ELb1ELb0ELb0ELb1ELb0ELb1ELb0EEENS1_21CollectiveEpilogueFwdINS6_IJS8_SA_S9_EEENS6_IJNS7_ILi1EEESI_SI_EEESC_SE_Li256ELb0ELb1ELb0ELb0EEENS1_19SingleTileSchedulerILb0ELb0ELb1ELi128EEEEEEEEEvNT_6ParamsE)
        /*008c*/ 	.word	0x00000000


	//----- nvinfo : EIATTR_REGCOUNT
	.align		4
.L_34:
        /*0090*/ 	.byte	0x04, 0x2f
        /*0092*/ 	.short	(.L_36 - .L_35)
	.align		4
.L_35:
        /*0094*/ 	.word	index@(_ZN7cutlass13device_kernelIN5flash19enable_sm80_to_sm89INS1_16FlashAttnFwdSm80INS1_25CollectiveMainloopFwdSm80ILi8ELi2ELb0EN4cute5tupleIJNS5_1CILi128EEENS7_ILi64EEENS7_ILi192EEEEEELi192ENS_6half_tEfNS_4arch4Sm80ELb0ELb0ELb0ELb1ELb1ELb1ELb1ELb0EEENS1_21CollectiveEpilogueFwdINS6_IJS8_SA_S9_EEENS6_IJNS7_ILi1EEESI_SI_EEESC_SE_Li256ELb1ELb1ELb0ELb0EEENS1_19SingleTileSchedulerILb1ELb0ELb1ELi128EEEEEEEEEvNT_6ParamsE)
        /*0098*/ 	.word	0x00000004


	//----- nvinfo : EIATTR_FRAME_SIZE
	.align		4
.L_36:
        /*009c*/ 	.byte	0x04, 0x11
        /*009e*/ 	.short	(.L_38 - .L_37)
	.align		4
.L_37:
        /*00a0*/ 	.word	index@(_ZN7cutlass13device_kernelIN5flash19enable_sm80_to_sm89INS1_16FlashAttnFwdSm80INS1_25CollectiveMainloopFwdSm80ILi8ELi2ELb0EN4cute5tupleIJNS5_1CILi128EEENS7_ILi64EEENS7_ILi192EEEEEELi192ENS_6half_tEfNS_4arch4Sm80ELb0ELb0ELb0ELb1ELb1ELb1ELb1ELb0EEENS1_21CollectiveEpilogueFwdINS6_IJS8_SA_S9_EEENS6_IJNS7_ILi1EEESI_SI_EEESC_SE_Li256ELb1ELb1ELb0ELb0EEENS1_19SingleTileSchedulerILb1ELb0ELb1ELi128EEEEEEEEEvNT_6ParamsE)
        /*00a4*/ 	.word	0x00000000


	//----- nvinfo : EIATTR_REGCOUNT
	.align		4
.L_38:
        /*00a8*/ 	.byte	0x04, 0x2f
        /*00aa*/ 	.short	(.L_40 - .L_39)
	.align		4
.L_39:
        /*00ac*/ 	.word	index@(_ZN7cutlass13device_kernelIN5flash19enable_sm80_to_sm89INS1_16FlashAttnFwdSm80INS1_25CollectiveMainloopFwdSm80ILi8ELi2ELb0EN4cute5tupleIJNS5_1CILi128EEENS7_ILi64EEENS7_ILi192EEEEEELi192ENS_6half_tEfNS_4arch4Sm80ELb0ELb0ELb0ELb1ELb1ELb0ELb1ELb0EEENS1_21CollectiveEpilogueFwdINS6_IJS8_SA_S9_EEENS6_IJNS7_ILi1EEESI_SI_EEESC_SE_Li256ELb1ELb1ELb0ELb0EEENS1_19SingleTileSchedulerILb1ELb0ELb1ELi128EEEEEEEEEvNT_6ParamsE)
        /*00b0*/ 	.word	0x00000004


	//----- nvinfo : EIATTR_FRAME_SIZE
	.align		4
.L_40:
        /*00b4*/ 	.byte	0x04, 0x11
        /*00b6*/ 	.short	(.L_42 - .L_41)
	.align		4
.L_41:
        /*00b8*/ 	.word	index@(_ZN7cutlass13device_kernelIN5flash19enable_sm80_to_sm89INS1_16FlashAttnFwdSm80INS1_25CollectiveMainloopFwdSm80ILi8ELi2ELb0EN4cute5tupleIJNS5_1CILi128EEENS7_ILi64EEENS7_ILi192EEEEEELi192ENS_6half_tEfNS_4arch4Sm80ELb0ELb0ELb0ELb1ELb1ELb0ELb1ELb0EEENS1_21CollectiveEpilogueFwdINS6_IJS8_SA_S9_EEENS6_IJNS7_ILi1EEESI_SI_EEESC_SE_Li256ELb1ELb1ELb0ELb0EEENS1_19SingleTileSchedulerILb1ELb0ELb1ELi128EEEEEEEEEvNT_6ParamsE)
        /*00bc*/ 	.word	0x00000000


	//----- nvinfo : EIATTR_REGCOUNT
	.align		4
.L_42:
        /*00c0*/ 	.byte	0x04, 0x2f
        /*00c2*/ 	.short	(.L_44 - .L_43)
	.align		4
.L_43:
        /*00c4*/ 	.word	index@(_ZN7cutlass13device_kernelIN5flash19enable_sm80_to_sm89INS1_16FlashAttnFwdSm80INS1_25CollectiveMainloopFwdSm80ILi8ELi2ELb0EN4cute5tupleIJNS5_1CILi128EEENS7_ILi64EEENS7_ILi192EEEEEELi192ENS_6half_tEfNS_4arch4Sm80ELb0ELb0ELb0ELb0ELb1ELb0ELb1ELb0EEENS1_21CollectiveEpilogueFwdINS6_IJS8_SA_S9_EEENS6_IJNS7_ILi1EEESI_SI_EEESC_SE_Li256ELb0ELb1ELb0ELb0EEENS1_19SingleTileSchedulerILb0ELb0ELb1ELi128EEEEEEEEEvNT_6ParamsE)
        /*00c8*/ 	.word	0x00000004


	//----- nvinfo : EIATTR_FRAME_SIZE
	.align		4
.L_44:
        /*00cc*/ 	.byte	0x04, 0x11
        /*00ce*/ 	.short	(.L_46 - .L_45)
	.align		4
.L_45:
        /*00d0*/ 	.word	index@(_ZN7cutlass13device_kernelIN5flash19enable_sm80_to_sm89INS1_16FlashAttnFwdSm80INS1_25CollectiveMainloopFwdSm80ILi8ELi2ELb0EN4cute5tupleIJNS5_1CILi128EEENS7_ILi64EEENS7_ILi192EEEEEELi192ENS_6half_tEfNS_4arch4Sm80ELb0ELb0ELb0ELb0ELb1ELb0ELb1ELb0EEENS1_21CollectiveEpilogueFwdINS6_IJS8_SA_S9_EEENS6_IJNS7_ILi1EEESI_SI_EEESC_SE_Li256ELb0ELb1ELb0ELb0EEENS1_19SingleTileSchedulerILb0ELb0ELb1ELi128EEEEEEEEEvNT_6ParamsE)
        /*00d4*/ 	.word	0x00000000


	//----- nvinfo : EIATTR_REGCOUNT
	.align		4
.L_46:
        /*00d8*/ 	.byte	0x04, 0x2f
        /*00da*/ 	.short	(.L_48 - .L_47)
	.align		4
.L_47:
        /*00dc*/ 	.word	index@(_ZN7cutlass13device_kernelIN5flash19enable_sm80_to_sm89INS1_16FlashAttnFwdSm80INS1_25CollectiveMainloopFwdSm80ILi8ELi1ELb0EN4cute5tupleIJNS5_1CILi128EEENS7_ILi64EEENS7_ILi192EEEEEELi192ENS_6half_tEfNS_4arch4Sm80ELb1ELb0ELb0ELb1ELb1ELb1ELb1ELb0EEENS1_21CollectiveEpilogueFwdINS6_IJS8_SA_S9_EEENS6_IJNS7_ILi1EEESI_SI_EEESC_SE_Li256ELb1ELb1ELb0ELb0EEENS1_19SingleTileSchedulerILb1ELb0ELb1ELi128EEEEEEEEEvNT_6ParamsE)
        /*00e0*/ 	.word	0x00000004


	//----- nvinfo : EIATTR_FRAME_SIZE
	.align		4
.L_48:
        /*00e4*/ 	.byte	0x04, 0x11
        /*00e6*/ 	.short	(.L_50 - .L_49)
	.align		4
.L_49:
        /*00e8*/ 	.word	index@(_ZN7cutlass13device_kernelIN5flash19enable_sm80_to_sm89INS1_16FlashAttnFwdSm80INS1_25CollectiveMainloopFwdSm80ILi8ELi1ELb0EN4cute5tupleIJNS5_1CILi128EEENS7_ILi64EEENS7_ILi192EEEEEELi192ENS_6half_tEfNS_4arch4Sm80ELb1ELb0ELb0ELb1ELb1ELb1ELb1ELb0EEENS1_21CollectiveEpilogueFwdINS6_IJS8_SA_S9_EEENS6_IJNS7_ILi1EEESI_SI_EEESC_SE_Li256ELb1ELb1ELb0ELb0EEENS1_19SingleTileSchedulerILb1ELb0ELb1ELi128EEEEEEEEEvNT_6ParamsE)
        /*00ec*/ 	.word	0x00000000


	//----- nvinfo : EIATTR_REGCOUNT
	.align		4
.L_50:
        /*00f0*/ 	.byte	0x04, 0x2f
        /*00f2*/ 	.short	(.L_52 - .L_51)
	.align		4
.L_51:
        /*00f4*/ 	.word	index@(_ZN7cutlass13device_kernelIN5flash19enable_sm80_to_sm89INS1_16FlashAttnFwdSm80INS1_25CollectiveMainloopFwdSm80ILi8ELi1ELb0EN4cute5tupleIJNS5_1CILi128EEENS7_ILi64EEENS7_ILi192EEEEEELi192ENS_6half_tEfNS_4arch4Sm80ELb1ELb0ELb0ELb1ELb1ELb0ELb1ELb0EEENS1_21CollectiveEpilogueFwdINS6_IJS8_SA_S9_EEENS6_IJNS7_ILi1EEESI_SI_EEESC_SE_Li256ELb1ELb1ELb0ELb0EEENS1_19SingleTileSchedulerILb1ELb0ELb1ELi128EEEEEEEEEvNT_6ParamsE)
        /*00f8*/ 	.word	0x00000004


	//----- nvinfo : EIATTR_FRAME_SIZE
	.align		4
.L_52:
        /*00fc*/ 	.byte	0x04, 0x11
        /*00fe*/ 	.short	(.L_54 - .L_53)
	.align		4
.L_53:
        /*0100*/ 	.word	index@(_ZN7cutlass13device_kernelIN5flash19enable_sm80_to_sm89INS1_16FlashAttnFwdSm80INS1_25CollectiveMainloopFwdSm80ILi8ELi1ELb0EN4cute5tupleIJNS5_1CILi128EEENS7_ILi64EEENS7_ILi192EEEEEELi192ENS_6half_tEfNS_4arch4Sm80ELb1ELb0ELb0ELb1ELb1ELb0ELb1ELb0EEENS1_21CollectiveEpilogueFwdINS6_IJS8_SA_S9_EEENS6_IJNS7_ILi1EEESI_SI_EEESC_SE_Li256ELb1ELb1ELb0ELb0EEENS1_19SingleTileSchedulerILb1ELb0ELb1ELi128EEEEEEEEEvNT_6ParamsE)
        /*0104*/ 	.word	0x00000000


	//----- nvinfo : EIATTR_REGCOUNT
	.align		4
.L_54:
        /*0108*/ 	.byte	0x04, 0x2f
        /*010a*/ 	.short	(.L_56 - .L_55)
	.align		4
.L_55:
        /*010c*/ 	.word	index@(_ZN7cutlass13device_kernelIN5flash19enable_sm80_to_sm89INS1_16FlashAttnFwdSm80INS1_25CollectiveMainloopFwdSm80ILi8ELi1ELb0EN4cute5tupleIJNS5_1CILi128EEENS7_ILi64EEENS7_ILi192EEEEEELi192ENS_6half_tEfNS_4arch4Sm80ELb1ELb0ELb0ELb0ELb1ELb0ELb1ELb0EEENS1_21CollectiveEpilogueFwdINS6_IJS8_SA_S9_EEENS6_IJNS7_ILi1EEESI_SI_EEESC_SE_Li256ELb0ELb1ELb0ELb0EEENS1_30DynamicPersistentTileSchedulerILi256ELi256ELb0ELb1ELb0EEEEEEEEEvNT_6ParamsE)
        /*0110*/ 	.word	0x00000004


	//----- nvinfo : EIATTR_FRAME_SIZE
	.align		4
.L_56:
        /*0114*/ 	.byte	0x04, 0x11
        /*0116*/ 	.short	(.L_58 - .L_57)
	.align		4
.L_57:
        /*0118*/ 	.word	index@(_ZN7cutlass13device_kernelIN5flash19enable_sm80_to_sm89INS1_16FlashAttnFwdSm80INS1_25CollectiveMainloopFwdSm80ILi8ELi1ELb0EN4cute5tupleIJNS5_1CILi128EEENS7_ILi64EEENS7_ILi192EEEEEELi192ENS_6half_tEfNS_4arch4Sm80ELb1ELb0ELb0ELb0ELb1ELb0ELb1ELb0EEENS1_21CollectiveEpilogueFwdINS6_IJS8_SA_S9_EEENS6_IJNS7_ILi1EEESI_SI_EEESC_SE_Li256ELb0ELb1ELb0ELb0EEENS1_30DynamicPersistentTileSchedulerILi256ELi256ELb0ELb1ELb0EEEEEEEEEvNT_6ParamsE)
        /*011c*/ 	.word	0x00000000


	//----- nvinfo : EIATTR_REGCOUNT
	.align		4
.L_58:
        /*0120*/ 	.byte	0x04, 0x2f
        /*0122*/ 	.short	(.L_60 - .L_59)
	.align		4
.L_59:
        /*0124*/ 	.word	index@(_ZN7cutlass13device_kernelIN5flash19enable_sm80_to_sm89INS1_16FlashAttnFwdSm80INS1_25CollectiveMainloopFwdSm80ILi8ELi1ELb0EN4cute5tupleIJNS5_1CILi128EEENS7_ILi64EEENS7_ILi192EEEEEELi192ENS_6half_tEfNS_4arch4Sm80ELb0ELb1ELb0ELb1ELb1ELb1ELb1ELb0EEENS1_21CollectiveEpilogueFwdINS6_IJS8_SA_S9_EEENS6_IJNS7_ILi1EEESI_SI_EEESC_SE_Li256ELb1ELb1ELb0ELb0EEENS1_19SingleTileSchedulerILb1ELb0ELb1ELi128EEEEEEEEEvNT_6ParamsE)
        /*0128*/ 	.word	0x00000004


	//----- nvinfo : EIATTR_FRAME_SIZE
	.align		4
.L_60:
        /*012c*/ 	.byte	0x04, 0x11
        /*012e*/ 	.short	(.L_62 - .L_61)
	.align		4
.L_61:
        /*0130*/ 	.word	index@(_ZN7cutlass13device_kernelIN5flash19enable_sm80_to_sm89INS1_16FlashAttnFwdSm80INS1_25CollectiveMainloopFwdSm80ILi8ELi1ELb0EN4cute5tupleIJNS5_1CILi128EEENS7_ILi64EEENS7_ILi192EEEEEELi192ENS_6half_tEfNS_4arch4Sm80ELb0ELb1ELb0ELb1ELb1ELb1ELb1ELb0EEENS1_21CollectiveEpilogueFwdINS6_IJS8_SA_S9_EEENS6_IJNS7_ILi1EEESI_SI_EEESC_SE_Li256ELb1ELb1ELb0ELb0EEENS1_19SingleTileSchedulerILb1ELb0ELb1ELi128EEEEEEEEEvNT_6ParamsE)
        /*0134*/ 	.word	0x00000000


	//----- nvinfo : EIATTR_REGCOUNT
	.align		4
.L_62:
        /*0138*/ 	.byte	0x04, 0x2f
        /*013a*/ 	.short	(.L_64 - .L_63)
	.align		4
.L_63:
        /*013c*/ 	.word	index@(_ZN7cutlass13device_kernelIN5flash19enable_sm80_to_sm89INS1_16FlashAttnFwdSm80INS1_25CollectiveMainloopFwdSm80ILi8ELi1ELb0EN4cute5tupleIJNS5_1CILi128EEENS7_ILi64EEENS7_ILi192EEEEEELi192ENS_6half_tEfNS_4arch4Sm80ELb0ELb1ELb0ELb1ELb1ELb0ELb1ELb0EEENS1_21CollectiveEpilogueFwdINS6_IJS8_SA_S9_EEENS6_IJNS7_ILi1EEESI_SI_EEESC_SE_Li256ELb1ELb1ELb0ELb0EEENS1_19SingleTileSchedulerILb1ELb0ELb1ELi128EEEEEEEEEvNT_6ParamsE)
        /*0140*/ 	.word	0x00000004


	//----- nvinfo : EIATTR_FRAME_SIZE
	.align		4
.L_64:
        /*0144*/ 	.byte	0x04, 0x11
        /*0146*/ 	.short	(.L_66 - .L_65)
	.align		4
.L_65:
        /*0148*/ 	.word	index@(_ZN7cutlass13device_kernelIN5flash19enable_sm80_to_sm89INS1_16FlashAttnFwdSm80INS1_25CollectiveMainloopFwdSm80ILi8ELi1ELb0EN4cute5tupleIJNS5_1CILi128EEENS7_ILi64EEENS7_ILi192EEEEEELi192ENS_6half_tEfNS_4arch4Sm80ELb0ELb1ELb0ELb1ELb1ELb0ELb1ELb0EEENS1_21CollectiveEpilogueFwdINS6_IJS8_SA_S9_EEENS6_IJNS7_ILi1EEESI_SI_EEESC_SE_Li256ELb1ELb1ELb0ELb0EEENS1_19SingleTileSchedulerILb1ELb0ELb1ELi128EEEEEEEEEvNT_6ParamsE)
        /*014c*/ 	.word	0x00000000


	//----- nvinfo : EIATTR_REGCOUNT
	.align		4
.L_66:
        /*0150*/ 	.byte	0x04, 0x2f
        /*0152*/ 	.short	(.L_68 - .L_67)
	.align		4
.L_67:
        /*0154*/ 	.word	index@(_ZN7cutlass13device_kernelIN5flash19enable_sm80_to_sm89INS1_16FlashAttnFwdSm80INS1_25CollectiveMainloopFwdSm80ILi8ELi1ELb0EN4cute5tupleIJNS5_1CILi128EEENS7_ILi64EEENS7_ILi192EEEEEELi192ENS_6half_tEfNS_4arch4Sm80ELb0ELb1ELb0ELb0ELb1ELb0ELb1ELb0EEENS1_21CollectiveEpilogueFwdINS6_IJS8_SA_S9_EEENS6_IJNS7_ILi1EEESI_SI_EEESC_SE_Li256ELb0ELb1ELb0ELb0EEENS1_19SingleTileSchedulerILb0ELb0ELb1ELi128EEEEEEEEEvNT_6ParamsE)
        /*0158*/ 	.word	0x00000004


	//----- nvinfo : EIATTR_FRAME_SIZE
	.align		4
.L_68:
        /*015c*/ 	.byte	0x04, 0x11
        /*015e*/ 	.short	(.L_70 - .L_69)
	.align		4
.L_69:
        /*0160*/ 	.word	index@(_ZN7cutlass13device_kernelIN5flash19enable_sm80_to_sm89INS1_16FlashAttnFwdSm80INS1_25CollectiveMainloopFwdSm80ILi8ELi1ELb0EN4cute5tupleIJNS5_1CILi128EEENS7_ILi64EEENS7_ILi192EEEEEELi192ENS_6half_tEfNS_4arch4Sm80ELb0ELb1ELb0ELb0ELb1ELb0ELb1ELb0EEENS1_21CollectiveEpilogueFwdINS6_IJS8_SA_S9_EEENS6_IJNS7_ILi1EEESI_SI_EEESC_SE_Li256ELb0ELb1ELb0ELb0EEENS1_19SingleTileSchedulerILb0ELb0ELb1ELi128EEEEEEEEEvNT_6ParamsE)
        /*0164*/ 	.word	0x00000000


	//----- nvinfo : EIATTR_REGCOUNT
	.align		4
.L_70:
        /*0168*/ 	.byte	0x04, 0x2f
        /*016a*/ 	.short	(.L_72 - .L_71)
	.align		4
.L_71:
        /*016c*/ 	.word	index@(_ZN7cutlass13device_kernelIN5flash19enable_sm80_to_sm89INS1_16FlashAttnFwdSm80INS1_25CollectiveMainloopFwdSm80ILi8ELi1ELb0EN4cute5tupleIJNS5_1CILi128EEENS7_ILi64EEENS7_ILi192EEEEEELi192ENS_6half_tEfNS_4arch4Sm80ELb0ELb0ELb0ELb1ELb1ELb1ELb1ELb0EEENS1_21CollectiveEpilogueFwdINS6_IJS8_SA_S9_EEENS6_IJNS7_ILi1EEESI_SI_EEESC_SE_Li256ELb1ELb1ELb0ELb0EEENS1_19SingleTileSchedulerILb1ELb0ELb1ELi128EEEEEEEEEvNT_6ParamsE)
        /*0170*/ 	.word	0x00000004


	//----- nvinfo : EIATTR_FRAME_SIZE
	.align		4
.L_72:
        /*0174*/ 	.byte	0x04, 0x11
        /*0176*/ 	.short	(.L_74 - .L_73)
	.align		4
.L_73:
        /*0178*/ 	.word	index@(_ZN7cutlass13device_kernelIN5flash19enable_sm80_to_sm89INS1_16FlashAttnFwdSm80INS1_25CollectiveMainloopFwdSm80ILi8ELi1ELb0EN4cute5tupleIJNS5_1CILi128EEENS7_ILi64EEENS7_ILi192EEEEEELi192ENS_6half_tEfNS_4arch4Sm80ELb0ELb0ELb0ELb1ELb1ELb1ELb1ELb0EEENS1_21CollectiveEpilogueFwdINS6_IJS8_SA_S9_EEENS6_IJNS7_ILi1EEESI_SI_EEESC_SE_Li256ELb1ELb1ELb0ELb0EEENS1_19SingleTileSchedulerILb1ELb0ELb1ELi128EEEEEEEEEvNT_6ParamsE)
        /*017c*/ 	.word	0x00000000


	//----- nvinfo : EIATTR_REGCOUNT
	.align		4
.L_74:
        /*0180*/ 	.byte	0x04, 0x2f
        /*0182*/ 	.short	(.L_76 - .L_75)
	.align		4
.L_75:
        /*0184*/ 	.word	index@(_ZN7cutlass13device_kernelIN5flash19enable_sm80_to_sm89INS1_16FlashAttnFwdSm80INS1_25CollectiveMainloopFwdSm80ILi8ELi1ELb0EN4cute5tupleIJNS5_1CILi128EEENS7_ILi64EEENS7_ILi192EEEEEELi192ENS_6half_tEfNS_4arch4Sm80ELb0ELb0ELb0ELb1ELb1ELb0ELb1ELb0EEENS1_21CollectiveEpilogueFwdINS6_IJS8_SA_S9_EEENS6_IJNS7_ILi1EEESI_SI_EEESC_SE_Li256ELb1ELb1ELb0ELb0EEENS1_19SingleTileSchedulerILb1ELb0ELb1ELi128EEEEEEEEEvNT_6ParamsE)
        /*0188*/ 	.word	0x00000004


	//----- nvinfo : EIATTR_FRAME_SIZE
	.align		4
.L_76:
        /*018c*/ 	.byte	0x04, 0x11
        /*018e*/ 	.short	(.L_78 - .L_77)
	.align		4
.L_77:
        /*0190*/ 	.word	index@(_ZN7cutlass13device_kernelIN5flash19enable_sm80_to_sm89INS1_16FlashAttnFwdSm80INS1_25CollectiveMainloopFwdSm80ILi8ELi1ELb0EN4cute5tupleIJNS5_1CILi128EEENS7_ILi64EEENS7_ILi192EEEEEELi192ENS_6half_tEfNS_4arch4Sm80ELb0ELb0ELb0ELb1ELb1ELb0ELb1ELb0EEENS1_21CollectiveEpilogueFwdINS6_IJS8_SA_S9_EEENS6_IJNS7_ILi1EEESI_SI_EEESC_SE_Li256ELb1ELb1ELb0ELb0EEENS1_19SingleTileSchedulerILb1ELb0ELb1ELi128EEEEEEEEEvNT_6ParamsE)
        /*0194*/ 	.word	0x00000000


	//----- nvinfo : EIATTR_REGCOUNT
	.align		4
.L_78:
        /*0198*/ 	.byte	0x04, 0x2f
        /*019a*/ 	.short	(.L_80 - .L_79)
	.align		4
.L_79:
        /*019c*/ 	.word	index@(_ZN7cutlass13device_kernelIN5flash19enable_sm80_to_sm89INS1_16FlashAttnFwdSm80INS1_25CollectiveMainloopFwdSm80ILi8ELi1ELb0EN4cute5tupleIJNS5_1CILi128EEENS7_ILi64EEENS7_ILi192EEEEEELi192ENS_6half_tEfNS_4arch4Sm80ELb0ELb0ELb0ELb0ELb1ELb0ELb1ELb0EEENS1_21CollectiveEpilogueFwdINS6_IJS8_SA_S9_EEENS6_IJNS7_ILi1EEESI_SI_EEESC_SE_Li256ELb0ELb1ELb0ELb0EEENS1_19SingleTileSchedulerILb0ELb0ELb1ELi128EEEEEEEEEvNT_6ParamsE)
        /*01a0*/ 	.word	0x00000004


	//----- nvinfo : EIATTR_FRAME_SIZE
	.align		4
.L_80:
        /*01a4*/ 	.byte	0x04, 0x11
        /*01a6*/ 	.short	(.L_82 - .L_81)
	.align		4
.L_81:
        /*01a8*/ 	.word	index@(_ZN7cutlass13device_kernelIN5flash19enable_sm80_to_sm89INS1_16FlashAttnFwdSm80INS1_25CollectiveMainloopFwdSm80ILi8ELi1ELb0EN4cute5tupleIJNS5_1CILi128EEENS7_ILi64EEENS7_ILi192EEEEEELi192ENS_6half_tEfNS_4arch4Sm80ELb0ELb0ELb0ELb0ELb1ELb0ELb1ELb0EEENS1_21CollectiveEpilogueFwdINS6_IJS8_SA_S9_EEENS6_IJNS7_ILi1EEESI_SI_EEESC_SE_Li256ELb0ELb1ELb0ELb0EEENS1_19SingleTileSchedulerILb0ELb0ELb1ELi128EEEEEEEEEvNT_6ParamsE)
        /*01ac*/ 	.word	0x00000000


	//----- nvinfo : EIATTR_MIN_STACK_SIZE
	.align		4
.L_82:
        /*01b0*/ 	.byte	0x04, 0x12
        /*01b2*/ 	.short	(.L_84 - .L_83)
	.align		4
.L_83:
        /*01b4*/ 	.word	index@(_ZN7cutlass13device_kernelIN5flash19enable_sm80_to_sm89INS1_16FlashAttnFwdSm80INS1_25CollectiveMainloopFwdSm80ILi8ELi1ELb0EN4cute5tupleIJNS5_1CILi128EEENS7_ILi64EEENS7_ILi192EEEEEELi192ENS_6half_tEfNS_4arch4Sm80ELb0ELb0ELb0ELb0ELb1ELb0ELb1ELb0EEENS1_21CollectiveEpilogueFwdINS6_IJS8_SA_S9_EEENS6_IJNS7_ILi1EEESI_SI_EEESC_SE_Li256ELb0ELb1ELb0ELb0EEENS1_19SingleTileSchedulerILb0ELb0ELb1ELi128EEEEEEEEEvNT_6ParamsE)
        /*01b8*/ 	.word	0x00000000


	//----- nvinfo : EIATTR_MIN_STACK_SIZE
	.align		4
.L_84:
        /*01bc*/ 	.byte	0x04, 0x12
        /*01be*/ 	.short	(.L_86 - .L_85)
	.align		4
.L_85:
        /*01c0*/ 	.word	index@(_ZN7cutlass13device_kernelIN5flash19enable_sm80_to_sm89INS1_16FlashAttnFwdSm80INS1_25CollectiveMainloopFwdSm80ILi8ELi1ELb0EN4cute5tupleIJNS5_1CILi128EEENS7_ILi64EEENS7_ILi192EEEEEELi192ENS_6half_tEfNS_4arch4Sm80ELb0ELb0ELb0ELb1ELb1ELb0ELb1ELb0EEENS1_21CollectiveEpilogueFwdINS6_IJS8_SA_S9_EEENS6_IJNS7_ILi1EEESI_SI_EEESC_SE_Li256ELb1ELb1ELb0ELb0EEENS1_19SingleTileSchedulerILb1ELb0ELb1ELi128EEEEEEEEEvNT_6ParamsE)
        /*01c4*/ 	.word	0x00000000


	//----- nvinfo : EIATTR_MIN_STACK_SIZE
	.align		4
.L_86:
        /*01c8*/ 	.byte	0x04, 0x12
        /*01ca*/ 	.short	(.L_88 - .L_87)
	.align		4
.L_87:
        /*01cc*/ 	.word	index@(_ZN7cutlass13device_kernelIN5flash19enable_sm80_to_sm89INS1_16FlashAttnFwdSm80INS1_25CollectiveMainloopFwdSm80ILi8ELi1ELb0EN4cute5tupleIJNS5_1CILi128EEENS7_ILi64EEENS7_ILi192EEEEEELi192ENS_6half_tEfNS_4arch4Sm80ELb0ELb0ELb0ELb1ELb1ELb1ELb1ELb0EEENS1_21CollectiveEpilogueFwdINS6_IJS8_SA_S9_EEENS6_IJNS7_ILi1EEESI_SI_EEESC_SE_Li256ELb1ELb1ELb0ELb0EEENS1_19SingleTileSchedulerILb1ELb0ELb1ELi128EEEEEEEEEvNT_6ParamsE)
        /*01d0*/ 	.word	0x00000000


	//----- nvinfo : EIATTR_MIN_STACK_SIZE
	.align		4
.L_88:
        /*01d4*/ 	.byte	0x04, 0x12
        /*01d6*/ 	.short	(.L_90 - .L_89)
	.align		4
.L_89:
        /*01d8*/ 	.word	index@(_ZN7cutlass13device_kernelIN5flash19enable_sm80_to_sm89INS1_16FlashAttnFwdSm80INS1_25CollectiveMainloopFwdSm80ILi8ELi1ELb0EN4cute5tupleIJNS5_1CILi128EEENS7_ILi64EEENS7_ILi192EEEEEELi192ENS_6half_tEfNS_4arch4Sm80ELb0ELb1ELb0ELb0ELb1ELb0ELb1ELb0EEENS1_21CollectiveEpilogueFwdINS6_IJS8_SA_S9_EEENS6_IJNS7_ILi1EEESI_SI_EEESC_SE_Li256ELb0ELb1ELb0ELb0EEENS1_19SingleTileSchedulerILb0ELb0ELb1ELi128EEEEEEEEEvNT_6ParamsE)
        /*01dc*/ 	.word	0x00000000


	//----- nvinfo : EIATTR_MIN_STACK_SIZE
	.align		4
.L_90:
        /*01e0*/ 	.byte	0x04, 0x12
        /*01e2*/ 	.short	(.L_92 - .L_91)
	.align		4
.L_91:
        /*01e4*/ 	.word	index@(_ZN7cutlass13device_kernelIN5flash19enable_sm80_to_sm89INS1_16FlashAttnFwdSm80INS1_25CollectiveMainloopFwdSm80ILi8ELi1ELb0EN4cute5tupleIJNS5_1CILi128EEENS7_ILi64EEENS7_ILi192EEEEEELi192ENS_6half_tEfNS_4arch4Sm80ELb0ELb1ELb0ELb1ELb1ELb0ELb1ELb0EEENS1_21CollectiveEpilogueFwdINS6_IJS8_SA_S9_EEENS6_IJNS7_ILi1EEESI_SI_EEESC_SE_Li256ELb1ELb1ELb0ELb0EEENS1_19SingleTileSchedulerILb1ELb0ELb1ELi128EEEEEEEEEvNT_6ParamsE)
        /*01e8*/ 	.word	0x00000000


	//----- nvinfo : EIATTR_MIN_STACK_SIZE
	.align		4
.L_92:
        /*01ec*/ 	.byte	0x04, 0x12
        /*01ee*/ 	.short	(.L_94 - .L_93)
	.align		4
.L_93:
        /*01f0*/ 	.word	index@(_ZN7cutlass13device_kernelIN5flash19enable_sm80_to_sm89INS1_16FlashAttnFwdSm80INS1_25CollectiveMainloopFwdSm80ILi8ELi1ELb0EN4cute5tupleIJNS5_1CILi128EEENS7_ILi64EEENS7_ILi192EEEEEELi192ENS_6half_tEfNS_4arch4Sm80ELb0ELb1ELb0ELb1ELb1ELb1ELb1ELb0EEENS1_21CollectiveEpilogueFwdINS6_IJS8_SA_S9_EEENS6_IJNS7_ILi1EEESI_SI_EEESC_SE_Li256ELb1ELb1ELb0ELb0EEENS1_19SingleTileSchedulerILb1ELb0ELb1ELi128EEEEEEEEEvNT_6ParamsE)
        /*01f4*/ 	.word	0x00000000


	//----- nvinfo : EIATTR_MIN_STACK_SIZE
	.align		4
.L_94:
        /*01f8*/ 	.byte	0x04, 0x12
        /*01fa*/ 	.short	(.L_96 - .L_95)
	.align		4
.L_95:
        /*01fc*/ 	.word	index@(_ZN7cutlass13device_kernelIN5flash19enable_sm80_to_sm89INS1_16FlashAttnFwdSm80INS1_25CollectiveMainloopFwdSm80ILi8ELi1ELb0EN4cute5tupleIJNS5_1CILi128EEENS7_ILi64EEENS7_ILi192EEEEEELi192ENS_6half_tEfNS_4arch4Sm80ELb1ELb0ELb0ELb0ELb1ELb0ELb1ELb0EEENS1_21CollectiveEpilogueFwdINS6_IJS8_SA_S9_EEENS6_IJNS7_ILi1EEESI_SI_EEESC_SE_Li256ELb0ELb1ELb0ELb0EEENS1_30DynamicPersistentTileSchedulerILi256ELi256ELb0ELb1ELb0EEEEEEEEEvNT_6ParamsE)
        /*0200*/ 	.word	0x00000000


	//----- nvinfo : EIATTR_MIN_STACK_SIZE
	.align		4
.L_96:
        /*0204*/ 	.byte	0x04, 0x12
        /*0206*/ 	.short	(.L_98 - .L_97)
	.align		4
.L_97:
        /*0208*/ 	.word	index@(_ZN7cutlass13device_kernelIN5flash19enable_sm80_to_sm89INS1_16FlashAttnFwdSm80INS1_25CollectiveMainloopFwdSm80ILi8ELi1ELb0EN4cute5tupleIJNS5_1CILi128EEENS7_ILi64EEENS7_ILi192EEEEEELi192ENS_6half_tEfNS_4arch4Sm80ELb1ELb0ELb0ELb1ELb1ELb0ELb1ELb0EEENS1_21CollectiveEpilogueFwdINS6_IJS8_SA_S9_EEENS6_IJNS7_ILi1EEESI_SI_EEESC_SE_Li256ELb1ELb1ELb0ELb0EEENS1_19SingleTileSchedulerILb1ELb0ELb1ELi128EEEEEEEEEvNT_6ParamsE)
        /*020c*/ 	.word	0x00000000


	//----- nvinfo : EIATTR_MIN_STACK_SIZE
	.align		4
.L_98:
        /*0210*/ 	.byte	0x04, 0x12
        /*0212*/ 	.short	(.L_100 - .L_99)
	.align		4
.L_99:
        /*0214*/ 	.word	index@(_ZN7cutlass13device_kernelIN5flash19enable_sm80_to_sm89INS1_16FlashAttnFwdSm80INS1_25CollectiveMainloopFwdSm80ILi8ELi1ELb0EN4cute5tupleIJNS5_1CILi128EEENS7_ILi64EEENS7_ILi192EEEEEELi192ENS_6half_tEfNS_4arch4Sm80ELb1ELb0ELb0ELb1ELb1ELb1ELb1ELb0EEENS1_21CollectiveEpilogueFwdINS6_IJS8_SA_S9_EEENS6_IJNS7_ILi1EEESI_SI_EEESC_SE_Li256ELb1ELb1ELb0ELb0EEENS1_19SingleTileSchedulerILb1ELb0ELb1ELi128EEEEEEEEEvNT_6ParamsE)
        /*0218*/ 	.word	0x00000000


	//----- nvinfo : EIATTR_MIN_STACK_SIZE
	.align		4
.L_100:
        /*021c*/ 	.byte	0x04, 0x12
        /*021e*/ 	.short	(.L_102 - .L_101)
	.align		4
.L_101:
        /*0220*/ 	.word	index@(_ZN7cutlass13device_kernelIN5flash19enable_sm80_to_sm89INS1_16FlashAttnFwdSm80INS1_25CollectiveMainloopFwdSm80ILi8ELi2ELb0EN4cute5tupleIJNS5_1CILi128EEENS7_ILi64EEENS7_ILi192EEEEEELi192ENS_6half_tEfNS_4arch4Sm80ELb0ELb0ELb0ELb0ELb1ELb0ELb1ELb0EEENS1_21CollectiveEpilogueFwdINS6_IJS8_SA_S9_EEENS6_IJNS7_ILi1EEESI_SI_EEESC_SE_Li256ELb0ELb1ELb0ELb0EEENS1_19SingleTileSchedulerILb0ELb0ELb1ELi128EEEEEEEEEvNT_6ParamsE)
        /*0224*/ 	.word	0x00000000


	//----- nvinfo : EIATTR_MIN_STACK_SIZE
	.align		4
.L_102:
        /*0228*/ 	.byte	0x04, 0x12
        /*022a*/ 	.short	(.L_104 - .L_103)
	.align		4
.L_103:
        /*022c*/ 	.word	index@(_ZN7cutlass13device_kernelIN5flash19enable_sm80_to_sm89INS1_16FlashAttnFwdSm80INS1_25CollectiveMainloopFwdSm80ILi8ELi2ELb0EN4cute5tupleIJNS5_1CILi128EEENS7_ILi64EEENS7_ILi192EEEEEELi192ENS_6half_tEfNS_4arch4Sm80ELb0ELb0ELb0ELb1ELb1ELb0ELb1ELb0EEENS1_21CollectiveEpilogueFwdINS6_IJS8_SA_S9_EEENS6_IJNS7_ILi1EEESI_SI_EEESC_SE_Li256ELb1ELb1ELb0ELb0EEENS1_19SingleTileSchedulerILb1ELb0ELb1ELi128EEEEEEEEEvNT_6ParamsE)
        /*0230*/ 	.word	0x00000000


	//----- nvinfo : EIATTR_MIN_STACK_SIZE
	.align		4
.L_104:
        /*0234*/ 	.byte	0x04, 0x12
        /*0236*/ 	.short	(.L_106 - .L_105)
	.align		4
.L_105:
        /*0238*/ 	.word	index@(_ZN7cutlass13device_kernelIN5flash19enable_sm80_to_sm89INS1_16FlashAttnFwdSm80INS1_25CollectiveMainloopFwdSm80ILi8ELi2ELb0EN4cute5tupleIJNS5_1CILi128EEENS7_ILi64EEENS7_ILi192EEEEEELi192ENS_6half_tEfNS_4arch4Sm80ELb0ELb0ELb0ELb1ELb1ELb1ELb1ELb0EEENS1_21CollectiveEpilogueFwdINS6_IJS8_SA_S9_EEENS6_IJNS7_ILi1EEESI_SI_EEESC_SE_Li256ELb1ELb1ELb0ELb0EEENS1_19SingleTileSchedulerILb1ELb0ELb1ELi128EEEEEEEEEvNT_6ParamsE)
        /*023c*/ 	.word	0x00000000


	//----- nvinfo : EIATTR_MIN_STACK_SIZE
	.align		4
.L_106:
        /*0240*/ 	.byte	0x04, 0x12
        /*0242*/ 	.short	(.L_108 - .L_107)
	.align		4
.L_107:
        /*0244*/ 	.word	index@(_ZN7cutlass13device_kernelIN5flash19enable_sm80_to_sm89INS1_16FlashAttnFwdSm80INS1_25CollectiveMainloopFwdSm80ILi8ELi2ELb0EN4cute5tupleIJNS5_1CILi128EEENS7_ILi64EEENS7_ILi192EEEEEELi192ENS_6half_tEfNS_4arch4Sm80ELb0ELb1ELb0ELb0ELb1ELb0ELb1ELb0EEENS1_21CollectiveEpilogueFwdINS6_IJS8_SA_S9_EEENS6_IJNS7_ILi1EEESI_SI_EEESC_SE_Li256ELb0ELb1ELb0ELb0EEENS1_19SingleTileSchedulerILb0ELb0ELb1ELi128EEEEEEEEEvNT_6ParamsE)
        /*0248*/ 	.word	0x00000000


	//----- nvinfo : EIATTR_MIN_STACK_SIZE
	.align		4
.L_108:
        /*024c*/ 	.byte	0x04, 0x12
        /*024e*/ 	.short	(.L_110 - .L_109)
	.align		4
.L_109:
        /*0250*/ 	.word	index@(_ZN7cutlass13device_kernelIN5flash19enable_sm80_to_sm89INS1_16FlashAttnFwdSm80INS1_25CollectiveMainloopFwdSm80ILi8ELi2ELb0EN4cute5tupleIJNS5_1CILi128EEENS7_ILi64EEENS7_ILi192EEEEEELi192ENS_6half_tEfNS_4arch4Sm80ELb0ELb1ELb0ELb1ELb1ELb0ELb1ELb0EEENS1_21CollectiveEpilogueFwdINS6_IJS8_SA_S9_EEENS6_IJNS7_ILi1EEESI_SI_EEESC_SE_Li256ELb1ELb1ELb0ELb0EEENS1_19SingleTileSchedulerILb1ELb0ELb1ELi128EEEEEEEEEvNT_6ParamsE)
        /*0254*/ 	.word	0x00000000


	//----- nvinfo : EIATTR_MIN_STACK_SIZE
	.align		4
.L_110:
        /*0258*/ 	.byte	0x04, 0x12
        /*025a*/ 	.short	(.L_112 - .L_111)
	.align		4
.L_111:
        /*025c*/ 	.word	index@(_ZN7cutlass13device_kernelIN5flash19enable_sm80_to_sm89INS1_16FlashAttnFwdSm80INS1_25CollectiveMainloopFwdSm80ILi8ELi2ELb0EN4cute5tupleIJNS5_1CILi128EEENS7_ILi64EEENS7_ILi192EEEEEELi192ENS_6half_tEfNS_4arch4Sm80ELb0ELb1ELb0ELb1ELb1ELb1ELb1ELb0EEENS1_21CollectiveEpilogueFwdINS6_IJS8_SA_S9_EEENS6_IJNS7_ILi1EEESI_SI_EEESC_SE_Li256ELb1ELb1ELb0ELb0EEENS1_19SingleTileSchedulerILb1ELb0ELb1ELi128EEEEEEEEEvNT_6ParamsE)
        /*0260*/ 	.word	0x00000000


	//----- nvinfo : EIATTR_MIN_STACK_SIZE
	.align		4
.L_112:
        /*0264*/ 	.byte	0x04, 0x12
        /*0266*/ 	.short	(.L_114 - .L_113)
	.align		4
.L_113:
        /*0268*/ 	.word	index@(_ZN7cutlass13device_kernelIN5flash19enable_sm80_to_sm89INS1_16FlashAttnFwdSm80INS1_25CollectiveMainloopFwdSm80ILi8ELi2ELb0EN4cute5tupleIJNS5_1CILi128EEENS7_ILi64EEENS7_ILi192EEEEEELi192ENS_6half_tEfNS_4arch4Sm80ELb1ELb0ELb0ELb0ELb1ELb0ELb1ELb0EEENS1_21CollectiveEpilogueFwdINS6_IJS8_SA_S9_EEENS6_IJNS7_ILi1EEESI_SI_EEESC_SE_Li256ELb0ELb1ELb0ELb0EEENS1_30DynamicPersistentTileSchedulerILi256ELi256ELb0ELb1ELb0EEEEEEEEEvNT_6ParamsE)
        /*026c*/ 	.word	0x00000000


	//----- nvinfo : EIATTR_MIN_STACK_SIZE
	.align		4
.L_114:
        /*0270*/ 	.byte	0x04, 0x12
        /*0272*/ 	.short	(.L_116 - .L_115)
	.align		4
.L_115:
        /*0274*/ 	.word	index@(_ZN7cutlass13device_kernelIN5flash19enable_sm80_to_sm89INS1_16FlashAttnFwdSm80INS1_25CollectiveMainloopFwdSm80ILi8ELi2ELb0EN4cute5tupleIJNS5_1CILi128EEENS7_ILi64EEENS7_ILi192EEEEEELi192ENS_6half_tEfNS_4arch4Sm80ELb1ELb0ELb0ELb1ELb1ELb0ELb1ELb0EEENS1_21CollectiveEpilogueFwdINS6_IJS8_SA_S9_EEENS6_IJNS7_ILi1EEESI_SI_EEESC_SE_Li256ELb1ELb1ELb0ELb0EEENS1_19SingleTileSchedulerILb1ELb0ELb1ELi128EEEEEEEEEvNT_6ParamsE)
        /*0278*/ 	.word	0x00000000


	//----- nvinfo : EIATTR_MIN_STACK_SIZE
	.align		4
.L_116:
        /*027c*/ 	.byte	0x04, 0x12
        /*027e*/ 	.short	(.L_118 - .L_117)
	.align		4
.L_117:
        /*0280*/ 	.word	index@(_ZN7cutlass13device_kernelIN5flash19enable_sm80_to_sm89INS1_16FlashAttnFwdSm80INS1_25CollectiveMainloopFwdSm80ILi8ELi2ELb0EN4cute5tupleIJNS5_1CILi128EEENS7_ILi64EEENS7_ILi192EEEEEELi192ENS_6half_tEfNS_4arch4Sm80ELb1ELb0ELb0ELb1ELb1ELb1ELb1ELb0EEENS1_21CollectiveEpilogueFwdINS6_IJS8_SA_S9_EEENS6_IJNS7_ILi1EEESI_SI_EEESC_SE_Li256ELb1ELb1ELb0ELb0EEENS1_19SingleTileSchedulerILb1ELb0ELb1ELi128EEEEEEEEEvNT_6ParamsE)
        /*0284*/ 	.word	0x00000000
.L_118:


//--------------------- .nv.compat                --------------------------
	.section	.nv.compat,"",@"SHT_CUDA_COMPAT_INFO"
	.align	4
        /*0000*/ 	.byte	0x02, 0x09, 0x01, 0x00, 0x02, 0x02, 0x01, 0x00, 0x02, 0x05, 0x05, 0x00, 0x03, 0x07, 0x01, 0x01
        /*0010*/ 	.byte	0x02, 0x03, 0x00, 0x00, 0x02, 0x06, 0x01, 0x00, 0x04, 0x0b, 0x08, 0x00, 0x00, 0x00, 0x00, 0x00
        /*0020*/ 	.byte	0x00, 0x00, 0x00, 0x00


//--------------------- .nv.info._ZN7cutlass13device_kernelIN5flash19enable_sm80_to_sm89INS1_16FlashAttnFwdSm80INS1_25CollectiveMainloopFwdSm80ILi8ELi1ELb0EN4cute5tupleIJNS5_1CILi128EEENS7_ILi64EEENS7_ILi192EEEEEELi192ENS_6half_tEfNS_4arch4Sm80ELb0ELb0ELb0ELb0ELb1ELb0ELb1ELb0EEENS1_21CollectiveEpilogueFwdINS6_IJS8_SA_S9_EEENS6_IJNS7_ILi1EEESI_SI_EEESC_SE_Li256ELb0ELb1ELb0ELb0EEENS1_19SingleTileSchedulerILb0ELb0ELb1ELi128EEEEEEEEEvNT_6ParamsE --------------------------
	.section	.nv.info._ZN7cutlass13device_kernelIN5flash19enable_sm80_to_sm89INS1_16FlashAttnFwdSm80INS1_25CollectiveMainloopFwdSm80ILi8ELi1ELb0EN4cute5tupleIJNS5_1CILi128EEENS7_ILi64EEENS7_ILi192EEEEEELi192ENS_6half_tEfNS_4arch4Sm80ELb0ELb0ELb0ELb0ELb1ELb0ELb1ELb0EEENS1_21CollectiveEpilogueFwdINS6_IJS8_SA_S9_EEENS6_IJNS7_ILi1EEESI_SI_EEESC_SE_Li256ELb0ELb1ELb0ELb0EEENS1_19SingleTileSchedulerILb0ELb0ELb1ELi128EEEEEEEEEvNT_6ParamsE,"",@"SHT_CUDA_INFO"
	.sectionflags	@""
	.align	4


	//----- nvinfo : EIATTR_CUDA_API_VERSION
	.align		4
        /*0000*/ 	.byte	0x04, 0x37
        /*0002*/ 	.short	(.L_120 - .L_119)
.L_119:
        /*0004*/ 	.word	0x00000082


	//----- nvinfo : EIATTR_KPARAM_INFO
	.align		4
.L_120:
        /*0008*/ 	.byte	0x04, 0x17
        /*000a*/ 	.short	(.L_122 - .L_121)
.L_121:
        /*000c*/ 	.word	0x00000000
        /*0010*/ 	.short	0x0000
        /*0012*/ 	.short	0x0000
        /*0014*/ 	.byte	0x00, 0xf0, 0x61, 0x10


	//----- nvinfo : EIATTR_SPARSE_MMA_MASK
	.align		4
.L_122:
        /*0018*/ 	.byte	0x03, 0x50
        /*001a*/ 	.short	0x0000


	//----- nvinfo : EIATTR_MAXREG_COUNT
	.align		4
        /*001c*/ 	.byte	0x03, 0x1b
        /*001e*/ 	.short	0x00ff


	//----- nvinfo : EIATTR_MERCURY_ISA_VERSION
	.align		4
        /*0020*/ 	.byte	0x03, 0x5f
        /*0022*/ 	.short	0x0101


	//----- nvinfo : EIATTR_EXIT_INSTR_OFFSETS
	.align		4
        /*0024*/ 	.byte	0x04, 0x1c
        /*0026*/ 	.short	(.L_124 - .L_123)


	//   ....[0]....
.L_123:
        /*0028*/ 	.word	0x00000010


	//----- nvinfo : EIATTR_MAX_THREADS
	.align		4
.L_124:
        /*002c*/ 	.byte	0x04, 0x05
        /*002e*/ 	.short	(.L_126 - .L_125)
.L_125:
        /*0030*/ 	.word	0x00000100
        /*0034*/ 	.word	0x00000001
        /*0038*/ 	.word	0x00000001


	//----- nvinfo : EIATTR_CBANK_PARAM_SIZE
	.align		4
.L_126:
        /*003c*/ 	.byte	0x03, 0x19
        /*003e*/ 	.short	0x0418


	//----- nvinfo : EIATTR_PARAM_CBANK
	.align		4
        /*0040*/ 	.byte	0x04, 0x0a
        /*0042*/ 	.short	(.L_128 - .L_127)
	.align		4
.L_127:
        /*0044*/ 	.word	index@(.nv.constant0._ZN7cutlass13device_kernelIN5flash19enable_sm80_to_sm89INS1_16FlashAttnFwdSm80INS1_25CollectiveMainloopFwdSm80ILi8ELi1ELb0EN4cute5tupleIJNS5_1CILi128EEENS7_ILi64EEENS7_ILi192EEEEEELi192ENS_6half_tEfNS_4arch4Sm80ELb0ELb0ELb0ELb0ELb1ELb0ELb1ELb0EEENS1_21CollectiveEpilogueFwdINS6_IJS8_SA_S9_EEENS6_IJNS7_ILi1EEESI_SI_EEESC_SE_Li256ELb0ELb1ELb0ELb0EEENS1_19SingleTileSchedulerILb0ELb0ELb1ELi128EEEEEEEEEvNT_6ParamsE)
        /*0048*/ 	.short	0x0210
        /*004a*/ 	.short	0x0418


	//----- nvinfo : EIATTR_SW_WAR
	.align		4
.L_128:
        /*004c*/ 	.byte	0x04, 0x36
        /*004e*/ 	.short	(.L_130 - .L_129)
.L_129:
        /*0050*/ 	.word	0x00000008
.L_130:


//--------------------- .nv.info._ZN7cutlass13device_kernelIN5flash19enable_sm80_to_sm89INS1_16FlashAttnFwdSm80INS1_25CollectiveMainloopFwdSm80ILi8ELi1ELb0EN4cute5tupleIJNS5_1CILi128EEENS7_ILi64EEENS7_ILi192EEEEEELi192ENS_6half_tEfNS_4arch4Sm80ELb0ELb0ELb0ELb1ELb1ELb0ELb1ELb0EEENS1_21CollectiveEpilogueFwdINS6_IJS8_SA_S9_EEENS6_IJNS7_ILi1EEESI_SI_EEESC_SE_Li256ELb1ELb1ELb0ELb0EEENS1_19SingleTileSchedulerILb1ELb0ELb1ELi128EEEEEEEEEvNT_6ParamsE --------------------------
	.section	.nv.info._ZN7cutlass13device_kernelIN5flash19enable_sm80_to_sm89INS1_16FlashAttnFwdSm80INS1_25CollectiveMainloopFwdSm80ILi8ELi1ELb0EN4cute5tupleIJNS5_1CILi128EEENS7_ILi64EEENS7_ILi192EEEEEELi192ENS_6half_tEfNS_4arch4Sm80ELb0ELb0ELb0ELb1ELb1ELb0ELb1ELb0EEENS1_21CollectiveEpilogueFwdINS6_IJS8_SA_S9_EEENS6_IJNS7_ILi1EEESI_SI_EEESC_SE_Li256ELb1ELb1ELb0ELb0EEENS1_19SingleTileSchedulerILb1ELb0ELb1ELi128EEEEEEEEEvNT_6ParamsE,"",@"SHT_CUDA_INFO"
	.sectionflags	@""
	.align	4


	//----- nvinfo : EIATTR_CUDA_API_VERSION
	.align		4
        /*0000*/ 	.byte	0x04, 0x37
        /*0002*/ 	.short	(.L_132 - .L_131)
.L_131:
        /*0004*/ 	.word	0x00000082


	//----- nvinfo : EIATTR_KPARAM_INFO
	.align		4
.L_132:
        /*0008*/ 	.byte	0x04, 0x17
        /*000a*/ 	.short	(.L_134 - .L_133)
.L_133:
        /*000c*/ 	.word	0x00000000
        /*0010*/ 	.short	0x0000
        /*0012*/ 	.short	0x0000
        /*0014*/ 	.byte	0x00, 0xf0, 0x61, 0x10


	//----- nvinfo : EIATTR_SPARSE_MMA_MASK
	.align		4
.L_134:
        /*0018*/ 	.byte	0x03, 0x50
        /*001a*/ 	.short	0x0000


	//----- nvinfo : EIATTR_MAXREG_COUNT
	.align		4
        /*001c*/ 	.byte	0x03, 0x1b
        /*001e*/ 	.short	0x00ff


	//----- nvinfo : EIATTR_MERCURY_ISA_VERSION
	.align		4
        /*0020*/ 	.byte	0x03, 0x5f
        /*0022*/ 	.short	0x0101


	//----- nvinfo : EIATTR_EXIT_INSTR_OFFSETS
	.align		4
        /*0024*/ 	.byte	0x04, 0x1c
        /*0026*/ 	.short	(.L_136 - .L_135)


	//   ....[0]....
.L_135:
        /*0028*/ 	.word	0x00000010


	//----- nvinfo : EIATTR_MAX_THREADS
	.align		4
.L_136:
        /*002c*/ 	.byte	0x04, 0x05
        /*002e*/ 	.short	(.L_138 - .L_137)
.L_137:
        /*0030*/ 	.word	0x00000100
        /*0034*/ 	.word	0x00000001
        /*0038*/ 	.word	0x00000001


	//----- nvinfo : EIATTR_CBANK_PARAM_SIZE
	.align		4
.L_138:
        /*003c*/ 	.byte	0x03, 0x19
        /*003e*/ 	.short	0x0418


	//----- nvinfo : EIATTR_PARAM_CBANK
	.align		4
        /*0040*/ 	.byte	0x04, 0x0a
        /*0042*/ 	.short	(.L_140 - .L_139)
	.align		4
.L_139:
        /*0044*/ 	.word	index@(.nv.constant0._ZN7cutlass13device_kernelIN5flash19enable_sm80_to_sm89INS1_16FlashAttnFwdSm80INS1_25CollectiveMainloopFwdSm80ILi8ELi1ELb0EN4cute5tupleIJNS5_1CILi128EEENS7_ILi64EEENS7_ILi192EEEEEELi192ENS_6half_tEfNS_4arch4Sm80ELb0ELb0ELb0ELb1ELb1ELb0ELb1ELb0EEENS1_21CollectiveEpilogueFwdINS6_IJS8_SA_S9_EEENS6_IJNS7_ILi1EEESI_SI_EEESC_SE_Li256ELb1ELb1ELb0ELb0EEENS1_19SingleTileSchedulerILb1ELb0ELb1ELi128EEEEEEEEEvNT_6ParamsE)
        /*0048*/ 	.short	0x0210
        /*004a*/ 	.short	0x0418


	//----- nvinfo : EIATTR_SW_WAR
	.align		4
.L_140:
        /*004c*/ 	.byte	0x04, 0x36
        /*004e*/ 	.short	(.L_142 - .L_141)
.L_141:
        /*0050*/ 	.word	0x00000008
.L_142:


//--------------------- .nv.info._ZN7cutlass13device_kernelIN5flash19enable_sm80_to_sm89INS1_16FlashAttnFwdSm80INS1_25CollectiveMainloopFwdSm80ILi8ELi1ELb0EN4cute5tupleIJNS5_1CILi128EEENS7_ILi64EEENS7_ILi192EEEEEELi192ENS_6half_tEfNS_4arch4Sm80ELb0ELb0ELb0ELb1ELb1ELb1ELb1ELb0EEENS1_21CollectiveEpilogueFwdINS6_IJS8_SA_S9_EEENS6_IJNS7_ILi1EEESI_SI_EEESC_SE_Li256ELb1ELb1ELb0ELb0EEENS1_19SingleTileSchedulerILb1ELb0ELb1ELi128EEEEEEEEEvNT_6ParamsE --------------------------
	.section	.nv.info._ZN7cutlass13device_kernelIN5flash19enable_sm80_to_sm89INS1_16FlashAttnFwdSm80INS1_25CollectiveMainloopFwdSm80ILi8ELi1ELb0EN4cute5tupleIJNS5_1CILi128EEENS7_ILi64EEENS7_ILi192EEEEEELi192ENS_6half_tEfNS_4arch4Sm80ELb0ELb0ELb0ELb1ELb1ELb1ELb1ELb0EEENS1_21CollectiveEpilogueFwdINS6_IJS8_SA_S9_EEENS6_IJNS7_ILi1EEESI_SI_EEESC_SE_Li256ELb1ELb1ELb0ELb0EEENS1_19SingleTileSchedulerILb1ELb0ELb1ELi128EEEEEEEEEvNT_6ParamsE,"",@"SHT_CUDA_INFO"
	.sectionflags	@""
	.align	4


	//----- nvinfo : EIATTR_CUDA_API_VERSION
	.align		4
        /*0000*/ 	.byte	0x04, 0x37
        /*0002*/ 	.short	(.L_144 - .L_143)
.L_143:
        /*0004*/ 	.word	0x00000082


	//----- nvinfo : EIATTR_KPARAM_INFO
	.align		4
.L_144:
        /*0008*/ 	.byte	0x04, 0x17
        /*000a*/ 	.short	(.L_146 - .L_145)
.L_145:
        /*000c*/ 	.word	0x00000000
        /*0010*/ 	.short	0x0000
        /*0012*/ 	.short	0x0000
        /*0014*/ 	.byte	0x00, 0xf0, 0x61, 0x10


	//----- nvinfo : EIATTR_SPARSE_MMA_MASK
	.align		4
.L_146:
        /*0018*/ 	.byte	0x03, 0x50
        /*001a*/ 	.short	0x0000


	//----- nvinfo : EIATTR_MAXREG_COUNT
	.align		4
        /*001c*/ 	.byte	0x03, 0x1b
        /*001e*/ 	.short	0x00ff


	//----- nvinfo : EIATTR_MERCURY_ISA_VERSION
	.align		4
        /*0020*/ 	.byte	0x03, 0x5f
        /*0022*/ 	.short	0x0101


	//----- nvinfo : EIATTR_EXIT_INSTR_OFFSETS
	.align		4
        /*0024*/ 	.byte	0x04, 0x1c
        /*0026*/ 	.short	(.L_148 - .L_147)


	//   ....[0]....
.L_147:
        /*0028*/ 	.word	0x00000010


	//----- nvinfo : EIATTR_MAX_THREADS
	.align		4
.L_148:
        /*002c*/ 	.byte	0x04, 0x05
        /*002e*/ 	.short	(.L_150 - .L_149)
.L_149:
        /*0030*/ 	.word	0x00000100
        /*0034*/ 	.word	0x00000001
        /*0038*/ 	.word	0x00000001


	//----- nvinfo : EIATTR_CBANK_PARAM_SIZE
	.align		4
.L_150:
        /*003c*/ 	.byte	0x03, 0x19
        /*003e*/ 	.short	0x0418


	//----- nvinfo : EIATTR_PARAM_CBANK
	.align		4
        /*0040*/ 	.byte	0x04, 0x0a
        /*0042*/ 	.short	(.L_152 - .L_151)
	.align		4
.L_151:
        /*0044*/ 	.word	index@(.nv.constant0._ZN7cutlass13device_kernelIN5flash19enable_sm80_to_sm89INS1_16FlashAttnFwdSm80INS1_25CollectiveMainloopFwdSm80ILi8ELi1ELb0EN4cute5tupleIJNS5_1CILi128EEENS7_ILi64EEENS7_ILi192EEEEEELi192ENS_6half_tEfNS_4arch4Sm80ELb0ELb0ELb0ELb1ELb1ELb1ELb1ELb0EEENS1_21CollectiveEpilogueFwdINS6_IJS8_SA_S9_EEENS6_IJNS7_ILi1EEESI_SI_EEESC_SE_Li256ELb1ELb1ELb0ELb0EEENS1_19SingleTileSchedulerILb1ELb0ELb1ELi128EEEEEEEEEvNT_6ParamsE)
        /*0048*/ 	.short	0x0210
        /*004a*/ 	.short	0x0418


	//----- nvinfo : EIATTR_SW_WAR
	.align		4
.L_152:
        /*004c*/ 	.byte	0x04, 0x36
        /*004e*/ 	.short	(.L_154 - .L_153)
.L_153:
        /*0050*/ 	.word	0x00000008
.L_154:


//--------------------- .nv.info._ZN7cutlass13device_kernelIN5flash19enable_sm80_to_sm89INS1_16FlashAttnFwdSm80INS1_25CollectiveMainloopFwdSm80ILi8ELi1ELb0EN4cute5tupleIJNS5_1CILi128EEENS7_ILi64EEENS7_ILi192EEEEEELi192ENS_6half_tEfNS_4arch4Sm80ELb0ELb1ELb0ELb0ELb1ELb0ELb1ELb0EEENS1_21CollectiveEpilogueFwdINS6_IJS8_SA_S9_EEENS6_IJNS7_ILi1EEESI_SI_EEESC_SE_Li256ELb0ELb1ELb0ELb0EEENS1_19SingleTileSchedulerILb0ELb0ELb1ELi128EEEEEEEEEvNT_6ParamsE --------------------------
	.section	.nv.info._ZN7cutlass13device_kernelIN5flash19enable_sm80_to_sm89INS1_16FlashAttnFwdSm80INS1_25CollectiveMainloopFwdSm80ILi8ELi1ELb0EN4cute5tupleIJNS5_1CILi128EEENS7_ILi64EEENS7_ILi192EEEEEELi192ENS_6half_tEfNS_4arch4Sm80ELb0ELb1ELb0ELb0ELb1ELb0ELb1ELb0EEENS1_21CollectiveEpilogueFwdINS6_IJS8_SA_S9_EEENS6_IJNS7_ILi1EEESI_SI_EEESC_SE_Li256ELb0ELb1ELb0ELb0EEENS1_19SingleTileSchedulerILb0ELb0ELb1ELi128EEEEEEEEEvNT_6ParamsE,"",@"SHT_CUDA_INFO"
	.sectionflags	@""
	.align	4


	//----- nvinfo : EIATTR_CUDA_API_VERSION
	.align		4
        /*0000*/ 	.byte	0x04, 0x37
        /*0002*/ 	.short	(.L_156 - .L_155)
.L_155:
        /*0004*/ 	.word	0x00000082


	//----- nvinfo : EIATTR_KPARAM_INFO
	.align		4
.L_156:
        /*0008*/ 	.byte	0x04, 0x17
        /*000a*/ 	.short	(.L_158 - .L_157)
.L_157:
        /*000c*/ 	.word	0x00000000
        /*0010*/ 	.short	0x0000
        /*0012*/ 	.short	0x0000
        /*0014*/ 	.byte	0x00, 0xf0, 0x61, 0x10


	//----- nvinfo : EIATTR_SPARSE_MMA_MASK
	.align		4
.L_158:
        /*0018*/ 	.byte	0x03, 0x50
        /*001a*/ 	.short	0x0000


	//----- nvinfo : EIATTR_MAXREG_COUNT
	.align		4
        /*001c*/ 	.byte	0x03, 0x1b
        /*001e*/ 	.short	0x00ff


	//----- nvinfo : EIATTR_MERCURY_ISA_VERSION
	.align		4
        /*0020*/ 	.byte	0x03, 0x5f
        /*0022*/ 	.short	0x0101


	//----- nvinfo : EIATTR_EXIT_INSTR_OFFSETS
	.align		4
        /*0024*/ 	.byte	0x04, 0x1c
        /*0026*/ 	.short	(.L_160 - .L_159)


	//   ....[0]....
.L_159:
        /*0028*/ 	.word	0x00000010


	//----- nvinfo : EIATTR_MAX_THREADS
	.align		4
.L_160:
        /*002c*/ 	.byte	0x04, 0x05
        /*002e*/ 	.short	(.L_162 - .L_161)
.L_161:
        /*0030*/ 	.word	0x00000100
        /*0034*/ 	.word	0x00000001
        /*0038*/ 	.word	0x00000001


	//----- nvinfo : EIATTR_CBANK_PARAM_SIZE
	.align		4
.L_162:
        /*003c*/ 	.byte	0x03, 0x19
        /*003e*/ 	.short	0x0418


	//----- nvinfo : EIATTR_PARAM_CBANK
	.align		4
        /*0040*/ 	.byte	0x04, 0x0a
        /*0042*/ 	.short	(.L_164 - .L_163)
	.align		4
.L_163:
        /*0044*/ 	.word	index@(.nv.constant0._ZN7cutlass13device_kernelIN5flash19enable_sm80_to_sm89INS1_16FlashAttnFwdSm80INS1_25CollectiveMainloopFwdSm80ILi8ELi1ELb0EN4cute5tupleIJNS5_1CILi128EEENS7_ILi64EEENS7_ILi192EEEEEELi192ENS_6half_tEfNS_4arch4Sm80ELb0ELb1ELb0ELb0ELb1ELb0ELb1ELb0EEENS1_21CollectiveEpilogueFwdINS6_IJS8_SA_S9_EEENS6_IJNS7_ILi1EEESI_SI_EEESC_SE_Li256ELb0ELb1ELb0ELb0EEENS1_19SingleTileSchedulerILb0ELb0ELb1ELi128EEEEEEEEEvNT_6ParamsE)
        /*0048*/ 	.short	0x0210
        /*004a*/ 	.short	0x0418


	//----- nvinfo : EIATTR_SW_WAR
	.align		4
.L_164:
        /*004c*/ 	.byte	0x04, 0x36
        /*004e*/ 	.short	(.L_166 - .L_165)
.L_165:
        /*0050*/ 	.word	0x00000008
.L_166:


//--------------------- .nv.info._ZN7cutlass13device_kernelIN5flash19enable_sm80_to_sm89INS1_16FlashAttnFwdSm80INS1_25CollectiveMainloopFwdSm80ILi8ELi1ELb0EN4cute5tupleIJNS5_1CILi128EEENS7_ILi64EEENS7_ILi192EEEEEELi192ENS_6half_tEfNS_4arch4Sm80ELb0ELb1ELb0ELb1ELb1ELb0ELb1ELb0EEENS1_21CollectiveEpilogueFwdINS6_IJS8_SA_S9_EEENS6_IJNS7_ILi1EEESI_SI_EEESC_SE_Li256ELb1ELb1ELb0ELb0EEENS1_19SingleTileSchedulerILb1ELb0ELb1ELi128EEEEEEEEEvNT_6ParamsE --------------------------
	.section	.nv.info._ZN7cutlass13device_kernelIN5flash19enable_sm80_to_sm89INS1_16FlashAttnFwdSm80INS1_25CollectiveMainloopFwdSm80ILi8ELi1ELb0EN4cute5tupleIJNS5_1CILi128EEENS7_ILi64EEENS7_ILi192EEEEEELi192ENS_6half_tEfNS_4arch4Sm80ELb0ELb1ELb0ELb1ELb1ELb0ELb1ELb0EEENS1_21CollectiveEpilogueFwdINS6_IJS8_SA_S9_EEENS6_IJNS7_ILi1EEESI_SI_EEESC_SE_Li256ELb1ELb1ELb0ELb0EEENS1_19SingleTileSchedulerILb1ELb0ELb1ELi128EEEEEEEEEvNT_6ParamsE,"",@"SHT_CUDA_INFO"
	.sectionflags	@""
	.align	4


	//----- nvinfo : EIATTR_CUDA_API_VERSION
	.align		4
        /*0000*/ 	.byte	0x04, 0x37
        /*0002*/ 	.short	(.L_168 - .L_167)
.L_167:
        /*0004*/ 	.word	0x00000082


	//----- nvinfo : EIATTR_KPARAM_INFO
	.align		4
.L_168:
        /*0008*/ 	.byte	0x04, 0x17
        /*000a*/ 	.short	(.L_170 - .L_169)
.L_169:
        /*000c*/ 	.word	0x00000000
        /*0010*/ 	.short	0x0000
        /*0012*/ 	.short	0x0000
        /*0014*/ 	.byte	0x00, 0xf0, 0x61, 0x10


	//----- nvinfo : EIATTR_SPARSE_MMA_MASK
	.align		4
.L_170:
        /*0018*/ 	.byte	0x03, 0x50
        /*001a*/ 	.short	0x0000


	//----- nvinfo : EIATTR_MAXREG_COUNT
	.align		4
        /*001c*/ 	.byte	0x03, 0x1b
        /*001e*/ 	.short	0x00ff


	//----- nvinfo : EIATTR_MERCURY_ISA_VERSION
	.align		4
        /*0020*/ 	.byte	0x03, 0x5f
        /*0022*/ 	.short	0x0101


	//----- nvinfo : EIATTR_EXIT_INSTR_OFFSETS
	.align		4
        /*0024*/ 	.byte	0x04, 0x1c
        /*0026*/ 	.short	(.L_172 - .L_171)


	//   ....[0]....
.L_171:
        /*0028*/ 	.word	0x00000010


	//----- nvinfo : EIATTR_MAX_THREADS
	.align		4
.L_172:
        /*002c*/ 	.byte	0x04, 0x05
        /*002e*/ 	.short	(.L_174 - .L_173)
.L_173:
        /*0030*/ 	.word	0x00000100
        /*0034*/ 	.word	0x00000001
        /*0038*/ 	.word	0x00000001


	//----- nvinfo : EIATTR_CBANK_PARAM_SIZE
	.align		4
.L_174:
        /*003c*/ 	.byte	0x03, 0x19
        /*003e*/ 	.short	0x0418


	//----- nvinfo : EIATTR_PARAM_CBANK
	.align		4
        /*0040*/ 	.byte	0x04, 0x0a
        /*0042*/ 	.short	(.L_176 - .L_175)
	.align		4
.L_175:
        /*0044*/ 	.word	index@(.nv.constant0._ZN7cutlass13device_kernelIN5flash19enable_sm80_to_sm89INS1_16FlashAttnFwdSm80INS1_25CollectiveMainloopFwdSm80ILi8ELi1ELb0EN4cute5tupleIJNS5_1CILi128EEENS7_ILi64EEENS7_ILi192EEEEEELi192ENS_6half_tEfNS_4arch4Sm80ELb0ELb1ELb0ELb1ELb1ELb0ELb1ELb0EEENS1_21CollectiveEpilogueFwdINS6_IJS8_SA_S9_EEENS6_IJNS7_ILi1EEESI_SI_EEESC_SE_Li256ELb1ELb1ELb0ELb0EEENS1_19SingleTileSchedulerILb1ELb0ELb1ELi128EEEEEEEEEvNT_6ParamsE)
        /*0048*/ 	.short	0x0210
        /*004a*/ 	.short	0x0418


	//----- nvinfo : EIATTR_SW_WAR
	.align		4
.L_176:
        /*004c*/ 	.byte	0x04, 0x36
        /*004e*/ 	.short	(.L_178 - .L_177)
.L_177:
        /*0050*/ 	.word	0x00000008
.L_178:


//--------------------- .nv.info._ZN7cutlass13device_kernelIN5flash19enable_sm80_to_sm89INS1_16FlashAttnFwdSm80INS1_25CollectiveMainloopFwdSm80ILi8ELi1ELb0EN4cute5tupleIJNS5_1CILi128EEENS7_ILi64EEENS7_ILi192EEEEEELi192ENS_6half_tEfNS_4arch4Sm80ELb0ELb1ELb0ELb1ELb1ELb1ELb1ELb0EEENS1_21CollectiveEpilogueFwdINS6_IJS8_SA_S9_EEENS6_IJNS7_ILi1EEESI_SI_EEESC_SE_Li256ELb1ELb1ELb0ELb0EEENS1_19SingleTileSchedulerILb1ELb0ELb1ELi128EEEEEEEEEvNT_6ParamsE --------------------------
	.section	.nv.info._ZN7cutlass13device_kernelIN5flash19enable_sm80_to_sm89INS1_16FlashAttnFwdSm80INS1_25CollectiveMainloopFwdSm80ILi8ELi1ELb0EN4cute5tupleIJNS5_1CILi128EEENS7_ILi64EEENS7_ILi192EEEEEELi192ENS_6half_tEfNS_4arch4Sm80ELb0ELb1ELb0ELb1ELb1ELb1ELb1ELb0EEENS1_21CollectiveEpilogueFwdINS6_IJS8_SA_S9_EEENS6_IJNS7_ILi1EEESI_SI_EEESC_SE_Li256ELb1ELb1ELb0ELb0EEENS1_19SingleTileSchedulerILb1ELb0ELb1ELi128EEEEEEEEEvNT_6ParamsE,"",@"SHT_CUDA_INFO"
	.sectionflags	@""
	.align	4


	//----- nvinfo : EIATTR_CUDA_API_VERSION
	.align		4
        /*0000*/ 	.byte	0x04, 0x37
        /*0002*/ 	.short	(.L_180 - .L_179)
.L_179:
        /*0004*/ 	.word	0x00000082


	//----- nvinfo : EIATTR_KPARAM_INFO
	.align		4
.L_180:
        /*0008*/ 	.byte	0x04, 0x17
        /*000a*/ 	.short	(.L_182 - .L_181)
.L_181:
        /*000c*/ 	.word	0x00000000
        /*0010*/ 	.short	0x0000
        /*0012*/ 	.short	0x0000
        /*0014*/ 	.byte	0x00, 0xf0, 0x61, 0x10


	//----- nvinfo : EIATTR_SPARSE_MMA_MASK
	.align		4
.L_182:
        /*0018*/ 	.byte	0x03, 0x50
        /*001a*/ 	.short	0x0000


	//----- nvinfo : EIATTR_MAXREG_COUNT
	.align		4
        /*001c*/ 	.byte	0x03, 0x1b
        /*001e*/ 	.short	0x00ff


	//----- nvinfo : EIATTR_MERCURY_ISA_VERSION
	.align		4
        /*0020*/ 	.byte	0x03, 0x5f
        /*0022*/ 	.short	0x0101


	//----- nvinfo : EIATTR_EXIT_INSTR_OFFSETS
	.align		4
        /*0024*/ 	.byte	0x04, 0x1c
        /*0026*/ 	.short	(.L_184 - .L_183)


	//   ....[0]....
.L_183:
        /*0028*/ 	.word	0x00000010


	//----- nvinfo : EIATTR_MAX_THREADS
	.align		4
.L_184:
        /*002c*/ 	.byte	0x04, 0x05
        /*002e*/ 	.short	(.L_186 - .L_185)
.L_185:
        /*0030*/ 	.word	0x00000100
        /*0034*/ 	.word	0x00000001
        /*0038*/ 	.word	0x00000001


	//----- nvinfo : EIATTR_CBANK_PARAM_SIZE
	.align		4
.L_186:
        /*003c*/ 	.byte	0x03, 0x19
        /*003e*/ 	.short	0x0418


	//----- nvinfo : EIATTR_PARAM_CBANK
	.align		4
        /*0040*/ 	.byte	0x04, 0x0a
        /*0042*/ 	.short	(.L_188 - .L_187)
	.align		4
.L_187:
        /*0044*/ 	.word	index@(.nv.constant0._ZN7cutlass13device_kernelIN5flash19enable_sm80_to_sm89INS1_16FlashAttnFwdSm80INS1_25CollectiveMainloopFwdSm80ILi8ELi1ELb0EN4cute5tupleIJNS5_1CILi128EEENS7_ILi64EEENS7_ILi192EEEEEELi192ENS_6half_tEfNS_4arch4Sm80ELb0ELb1ELb0ELb1ELb1ELb1ELb1ELb0EEENS1_21CollectiveEpilogueFwdINS6_IJS8_SA_S9_EEENS6_IJNS7_ILi1EEESI_SI_EEESC_SE_Li256ELb1ELb1ELb0ELb0EEENS1_19SingleTileSchedulerILb1ELb0ELb1ELi128EEEEEEEEEvNT_6ParamsE)
        /*0048*/ 	.short	0x0210
        /*004a*/ 	.short	0x0418


	//----- nvinfo : EIATTR_SW_WAR
	.align		4
.L_188:
        /*004c*/ 	.byte	0x04, 0x36
        /*004e*/ 	.short	(.L_190 - .L_189)
.L_189:
        /*0050*/ 	.word	0x00000008
.L_190:


//--------------------- .nv.info._ZN7cutlass13device_kernelIN5flash19enable_sm80_to_sm89INS1_16FlashAttnFwdSm80INS1_25CollectiveMainloopFwdSm80ILi8ELi1ELb0EN4cute5tupleIJNS5_1CILi128EEENS7_ILi64EEENS7_ILi192EEEEEELi192ENS_6half_tEfNS_4arch4Sm80ELb1ELb0ELb0ELb0ELb1ELb0ELb1ELb0EEENS1_21CollectiveEpilogueFwdINS6_IJS8_SA_S9_EEENS6_IJNS7_ILi1EEESI_SI_EEESC_SE_Li256ELb0ELb1ELb0ELb0EEENS1_30DynamicPersistentTileSchedulerILi256ELi256ELb0ELb1ELb0EEEEEEEEEvNT_6ParamsE --------------------------
	.section	.nv.info._ZN7cutlass13device_kernelIN5flash19enable_sm80_to_sm89INS1_16FlashAttnFwdSm80INS1_25CollectiveMainloopFwdSm80ILi8ELi1ELb0EN4cute5tupleIJNS5_1CILi128EEENS7_ILi64EEENS7_ILi192EEEEEELi192ENS_6half_tEfNS_4arch4Sm80ELb1ELb0ELb0ELb0ELb1ELb0ELb1ELb0EEENS1_21CollectiveEpilogueFwdINS6_IJS8_SA_S9_EEENS6_IJNS7_ILi1EEESI_SI_EEESC_SE_Li256ELb0ELb1ELb0ELb0EEENS1_30DynamicPersistentTileSchedulerILi256ELi256ELb0ELb1ELb0EEEEEEEEEvNT_6ParamsE,"",@"SHT_CUDA_INFO"
	.sectionflags	@""
	.align	4


	//----- nvinfo : EIATTR_CUDA_API_VERSION
	.align		4
        /*0000*/ 	.byte	0x04, 0x37
        /*0002*/ 	.short	(.L_192 - .L_191)
.L_191:
        /*0004*/ 	.word	0x00000082


	//----- nvinfo : EIATTR_KPARAM_INFO
	.align		4
.L_192:
        /*0008*/ 	.byte	0x04, 0x17
        /*000a*/ 	.short	(.L_194 - .L_193)
.L_193:
        /*000c*/ 	.word	0x00000000
        /*0010*/ 	.short	0x0000
        /*0012*/ 	.short	0x0000
        /*0014*/ 	.byte	0x00, 0xf0, 0xa1, 0x10


	//----- nvinfo : EIATTR_SPARSE_MMA_MASK
	.align		4
.L_194:
        /*0018*/ 	.byte	0x03, 0x50
        /*001a*/ 	.short	0x0000


	//----- nvinfo : EIATTR_MAXREG_COUNT
	.align		4
        /*001c*/ 	.byte	0x03, 0x1b
        /*001e*/ 	.short	0x00ff


	//----- nvinfo : EIATTR_MERCURY_ISA_VERSION
	.align		4
        /*0020*/ 	.byte	0x03, 0x5f
        /*0022*/ 	.short	0x0101


	//----- nvinfo : EIATTR_EXIT_INSTR_OFFSETS
	.align		4
        /*0024*/ 	.byte	0x04, 0x1c
        /*0026*/ 	.short	(.L_196 - .L_195)


	//   ....[0]....
.L_195:
        /*0028*/ 	.word	0x00000010


	//----- nvinfo : EIATTR_MAX_THREADS
	.align		4
.L_196:
        /*002c*/ 	.byte	0x04, 0x05
        /*002e*/ 	.short	(.L_198 - .L_197)
.L_197:
        /*0030*/ 	.word	0x00000100
        /*0034*/ 	.word	0x00000001
        /*0038*/ 	.word	0x00000001


	//----- nvinfo : EIATTR_CBANK_PARAM_SIZE
	.align		4
.L_198:
        /*003c*/ 	.byte	0x03, 0x19
        /*003e*/ 	.short	0x0428


	//----- nvinfo : EIATTR_PARAM_CBANK
	.align		4
        /*0040*/ 	.byte	0x04, 0x0a
        /*0042*/ 	.short	(.L_200 - .L_199)
	.align		4
.L_199:
        /*0044*/ 	.word	index@(.nv.constant0._ZN7cutlass13device_kernelIN5flash19enable_sm80_to_sm89INS1_16FlashAttnFwdSm80INS1_25CollectiveMainloopFwdSm80ILi8ELi1ELb0EN4cute5tupleIJNS5_1CILi128EEENS7_ILi64EEENS7_ILi192EEEEEELi192ENS_6half_tEfNS_4arch4Sm80ELb1ELb0ELb0ELb0ELb1ELb0ELb1ELb0EEENS1_21CollectiveEpilogueFwdINS6_IJS8_SA_S9_EEENS6_IJNS7_ILi1EEESI_SI_EEESC_SE_Li256ELb0ELb1ELb0ELb0EEENS1_30DynamicPersistentTileSchedulerILi256ELi256ELb0ELb1ELb0EEEEEEEEEvNT_6ParamsE)
        /*0048*/ 	.short	0x0210
        /*004a*/ 	.short	0x0428


	//----- nvinfo : EIATTR_SW_WAR
	.align		4
.L_200:
        /*004c*/ 	.byte	0x04, 0x36
        /*004e*/ 	.short	(.L_202 - .L_201)
.L_201:
        /*0050*/ 	.word	0x00000008
.L_202:


//--------------------- .nv.info._ZN7cutlass13device_kernelIN5flash19enable_sm80_to_sm89INS1_16FlashAttnFwdSm80INS1_25CollectiveMainloopFwdSm80ILi8ELi1ELb0EN4cute5tupleIJNS5_1CILi128EEENS7_ILi64EEENS7_ILi192EEEEEELi192ENS_6half_tEfNS_4arch4Sm80ELb1ELb0ELb0ELb1ELb1ELb0ELb1ELb0EEENS1_21CollectiveEpilogueFwdINS6_IJS8_SA_S9_EEENS6_IJNS7_ILi1EEESI_SI_EEESC_SE_Li256ELb1ELb1ELb0ELb0EEENS1_19SingleTileSchedulerILb1ELb0ELb1ELi128EEEEEEEEEvNT_6ParamsE --------------------------
	.section	.nv.info._ZN7cutlass13device_kernelIN5flash19enable_sm80_to_sm89INS1_16FlashAttnFwdSm80INS1_25CollectiveMainloopFwdSm80ILi8ELi1ELb0EN4cute5tupleIJNS5_1CILi128EEENS7_ILi64EEENS7_ILi192EEEEEELi192ENS_6half_tEfNS_4arch4Sm80ELb1ELb0ELb0ELb1ELb1ELb0ELb1ELb0EEENS1_21CollectiveEpilogueFwdINS6_IJS8_SA_S9_EEENS6_IJNS7_ILi1EEESI_SI_EEESC_SE_Li256ELb1ELb1ELb0ELb0EEENS1_19SingleTileSchedulerILb1ELb0ELb1ELi128EEEEEEEEEvNT_6ParamsE,"",@"SHT_CUDA_INFO"
	.sectionflags	@""
	.align	4


	//----- nvinfo : EIATTR_CUDA_API_VERSION
	.align		4
        /*0000*/ 	.byte	0x04, 0x37
        /*0002*/ 	.short	(.L_204 - .L_203)
.L_203:
        /*0004*/ 	.word	0x00000082


	//----- nvinfo : EIATTR_KPARAM_INFO
	.align		4
.L_204:
        /*0008*/ 	.byte	0x04, 0x17
        /*000a*/ 	.short	(.L_206 - .L_205)
.L_205:
        /*000c*/ 	.word	0x00000000
        /*0010*/ 	.short	0x0000
        /*0012*/ 	.short	0x0000
        /*0014*/ 	.byte	0x00, 0xf0, 0x61, 0x10


	//----- nvinfo : EIATTR_SPARSE_MMA_MASK
	.align		4
.L_206:
        /*0018*/ 	.byte	0x03, 0x50
        /*001a*/ 	.short	0x0000


	//----- nvinfo : EIATTR_MAXREG_COUNT
	.align		4
        /*001c*/ 	.byte	0x03, 0x1b
        /*001e*/ 	.short	0x00ff


	//----- nvinfo : EIATTR_MERCURY_ISA_VERSION
	.align		4
        /*0020*/ 	.byte	0x03, 0x5f
        /*0022*/ 	.short	0x0101


	//----- nvinfo : EIATTR_EXIT_INSTR_OFFSETS
	.align		4
        /*0024*/ 	.byte	0x04, 0x1c
        /*0026*/ 	.short	(.L_208 - .L_207)


	//   ....[0]....
.L_207:
        /*0028*/ 	.word	0x00000010


	//----- nvinfo : EIATTR_MAX_THREADS
	.align		4
.L_208:
        /*002c*/ 	.byte	0x04, 0x05
        /*002e*/ 	.short	(.L_210 - .L_209)
.L_209:
        /*0030*/ 	.word	0x00000100
        /*0034*/ 	.word	0x00000001
        /*0038*/ 	.word	0x00000001


	//----- nvinfo : EIATTR_CBANK_PARAM_SIZE
	.align		4
.L_210:
        /*003c*/ 	.byte	0x03, 0x19
        /*003e*/ 	.short	0x0418


	//----- nvinfo : EIATTR_PARAM_CBANK
	.align		4
        /*0040*/ 	.byte	0x04, 0x0a
        /*0042*/ 	.short	(.L_212 - .L_211)
	.align		4
.L_211:
        /*0044*/ 	.word	index@(.nv.constant0._ZN7cutlass13device_kernelIN5flash19enable_sm80_to_sm89INS1_16FlashAttnFwdSm80INS1_25CollectiveMainloopFwdSm80ILi8ELi1ELb0EN4cute5tupleIJNS5_1CILi128EEENS7_ILi64EEENS7_ILi192EEEEEELi192ENS_6half_tEfNS_4arch4Sm80ELb1ELb0ELb0ELb1ELb1ELb0ELb1ELb0EEENS1_21CollectiveEpilogueFwdINS6_IJS8_SA_S9_EEENS6_IJNS7_ILi1EEESI_SI_EEESC_SE_Li256ELb1ELb1ELb0ELb0EEENS1_19SingleTileSchedulerILb1ELb0ELb1ELi128EEEEEEEEEvNT_6ParamsE)
        /*0048*/ 	.short	0x0210
        /*004a*/ 	.short	0x0418


	//----- nvinfo : EIATTR_SW_WAR
	.align		4
.L_212:
        /*004c*/ 	.byte	0x04, 0x36
        /*004e*/ 	.short	(.L_214 - .L_213)
.L_213:
        /*0050*/ 	.word	0x00000008
.L_214:


//--------------------- .nv.info._ZN7cutlass13device_kernelIN5flash19enable_sm80_to_sm89INS1_16FlashAttnFwdSm80INS1_25CollectiveMainloopFwdSm80ILi8ELi1ELb0EN4cute5tupleIJNS5_1CILi128EEENS7_ILi64EEENS7_ILi192EEEEEELi192ENS_6half_tEfNS_4arch4Sm80ELb1ELb0ELb0ELb1ELb1ELb1ELb1ELb0EEENS1_21CollectiveEpilogueFwdINS6_IJS8_SA_S9_EEENS6_IJNS7_ILi1EEESI_SI_EEESC_SE_Li256ELb1ELb1ELb0ELb0EEENS1_19SingleTileSchedulerILb1ELb0ELb1ELi128EEEEEEEEEvNT_6ParamsE --------------------------
	.section	.nv.info._ZN7cutlass13device_kernelIN5flash19enable_sm80_to_sm89INS1_16FlashAttnFwdSm80INS1_25CollectiveMainloopFwdSm80ILi8ELi1ELb0EN4cute5tupleIJNS5_1CILi128EEENS7_ILi64EEENS7_ILi192EEEEEELi192ENS_6half_tEfNS_4arch4Sm80ELb1ELb0ELb0ELb1ELb1ELb1ELb1ELb0EEENS1_21CollectiveEpilogueFwdINS6_IJS8_SA_S9_EEENS6_IJNS7_ILi1EEESI_SI_EEESC_SE_Li256ELb1ELb1ELb0ELb0EEENS1_19SingleTileSchedulerILb1ELb0ELb1ELi128EEEEEEEEEvNT_6ParamsE,"",@"SHT_CUDA_INFO"
	.sectionflags	@""
	.align	4


	//----- nvinfo : EIATTR_CUDA_API_VERSION
	.align		4
        /*0000*/ 	.byte	0x04, 0x37
        /*0002*/ 	.short	(.L_216 - .L_215)
.L_215:
        /*0004*/ 	.word	0x00000082


	//----- nvinfo : EIATTR_KPARAM_INFO
	.align		4
.L_216:
        /*0008*/ 	.byte	0x04, 0x17
        /*000a*/ 	.short	(.L_218 - .L_217)
.L_217:
        /*000c*/ 	.word	0x00000000
        /*0010*/ 	.short	0x0000
        /*0012*/ 	.short	0x0000
        /*0014*/ 	.byte	0x00, 0xf0, 0x61, 0x10


	//----- nvinfo : EIATTR_SPARSE_MMA_MASK
	.align		4
.L_218:
        /*0018*/ 	.byte	0x03, 0x50
        /*001a*/ 	.short	0x0000


	//----- nvinfo : EIATTR_MAXREG_COUNT
	.align		4
        /*001c*/ 	.byte	0x03, 0x1b
        /*001e*/ 	.short	0x00ff


	//----- nvinfo : EIATTR_MERCURY_ISA_VERSION
	.align		4
        /*0020*/ 	.byte	0x03, 0x5f
        /*0022*/ 	.short	0x0101


	//----- nvinfo : EIATTR_EXIT_INSTR_OFFSETS
	.align		4
        /*0024*/ 	.byte	0x04, 0x1c
        /*0026*/ 	.short	(.L_220 - .L_219)


	//   ....[0]....
.L_219:
        /*0028*/ 	.word	0x00000010


	//----- nvinfo : EIATTR_MAX_THREADS
	.align		4
.L_220:
        /*002c*/ 	.byte	0x04, 0x05
        /*002e*/ 	.short	(.L_222 - .L_221)
.L_221:
        /*0030*/ 	.word	0x00000100
        /*0034*/ 	.word	0x00000001
        /*0038*/ 	.word	0x00000001


	//----- nvinfo : EIATTR_CBANK_PARAM_SIZE
	.align		4
.L_222:
        /*003c*/ 	.byte	0x03, 0x19
        /*003e*/ 	.short	0x0418


	//----- nvinfo : EIATTR_PARAM_CBANK
	.align		4
        /*0040*/ 	.byte	0x04, 0x0a
        /*0042*/ 	.short	(.L_224 - .L_223)
	.align		4
.L_223:
        /*0044*/ 	.word	index@(.nv.constant0._ZN7cutlass13device_kernelIN5flash19enable_sm80_to_sm89INS1_16FlashAttnFwdSm80INS1_25CollectiveMainloopFwdSm80ILi8ELi1ELb0EN4cute5tupleIJNS5_1CILi128EEENS7_ILi64EEENS7_ILi192EEEEEELi192ENS_6half_tEfNS_4arch4Sm80ELb1ELb0ELb0ELb1ELb1ELb1ELb1ELb0EEENS1_21CollectiveEpilogueFwdINS6_IJS8_SA_S9_EEENS6_IJNS7_ILi1EEESI_SI_EEESC_SE_Li256ELb1ELb1ELb0ELb0EEENS1_19SingleTileSchedulerILb1ELb0ELb1ELi128EEEEEEEEEvNT_6ParamsE)
        /*0048*/ 	.short	0x0210
        /*004a*/ 	.short	0x0418


	//----- nvinfo : EIATTR_SW_WAR
	.align		4
.L_224:
        /*004c*/ 	.byte	0x04, 0x36
        /*004e*/ 	.short	(.L_226 - .L_225)
.L_225:
        /*0050*/ 	.word	0x00000008
.L_226:


//--------------------- .nv.info._ZN7cutlass13device_kernelIN5flash19enable_sm80_to_sm89INS1_16FlashAttnFwdSm80INS1_25CollectiveMainloopFwdSm80ILi8ELi2ELb0EN4cute5tupleIJNS5_1CILi128EEENS7_ILi64EEENS7_ILi192EEEEEELi192ENS_6half_tEfNS_4arch4Sm80ELb0ELb0ELb0ELb0ELb1ELb0ELb1ELb0EEENS1_21CollectiveEpilogueFwdINS6_IJS8_SA_S9_EEENS6_IJNS7_ILi1EEESI_SI_EEESC_SE_Li256ELb0ELb1ELb0ELb0EEENS1_19SingleTileSchedulerILb0ELb0ELb1ELi128EEEEEEEEEvNT_6ParamsE --------------------------
	.section	.nv.info._ZN7cutlass13device_kernelIN5flash19enable_sm80_to_sm89INS1_16FlashAttnFwdSm80INS1_25CollectiveMainloopFwdSm80ILi8ELi2ELb0EN4cute5tupleIJNS5_1CILi128EEENS7_ILi64EEENS7_ILi192EEEEEELi192ENS_6half_tEfNS_4arch4Sm80ELb0ELb0ELb0ELb0ELb1ELb0ELb1ELb0EEENS1_21CollectiveEpilogueFwdINS6_IJS8_SA_S9_EEENS6_IJNS7_ILi1EEESI_SI_EEESC_SE_Li256ELb0ELb1ELb0ELb0EEENS1_19SingleTileSchedulerILb0ELb0ELb1ELi128EEEEEEEEEvNT_6ParamsE,"",@"SHT_CUDA_INFO"
	.sectionflags	@""
	.align	4


	//----- nvinfo : EIATTR_CUDA_API_VERSION
	.align		4
        /*0000*/ 	.byte	0x04, 0x37
        /*0002*/ 	.short	(.L_228 - .L_227)
.L_227:
        /*0004*/ 	.word	0x00000082


	//----- nvinfo : EIATTR_KPARAM_INFO
	.align		4
.L_228:
        /*0008*/ 	.byte	0x04, 0x17
        /*000a*/ 	.short	(.L_230 - .L_229)
.L_229:
        /*000c*/ 	.word	0x00000000
        /*0010*/ 	.short	0x0000
        /*0012*/ 	.short	0x0000
        /*0014*/ 	.byte	0x00, 0xf0, 0x61, 0x10


	//----- nvinfo : EIATTR_SPARSE_MMA_MASK
	.align		4
.L_230:
        /*0018*/ 	.byte	0x03, 0x50
        /*001a*/ 	.short	0x0000


	//----- nvinfo : EIATTR_MAXREG_COUNT
	.align		4
        /*001c*/ 	.byte	0x03, 0x1b
        /*001e*/ 	.short	0x00ff


	//----- nvinfo : EIATTR_MERCURY_ISA_VERSION
	.align		4
        /*0020*/ 	.byte	0x03, 0x5f
        /*0022*/ 	.short	0x0101


	//----- nvinfo : EIATTR_EXIT_INSTR_OFFSETS
	.align		4
        /*0024*/ 	.byte	0x04, 0x1c
        /*0026*/ 	.short	(.L_232 - .L_231)


	//   ....[0]....
.L_231:
        /*0028*/ 	.word	0x00000010


	//----- nvinfo : EIATTR_MAX_THREADS
	.align		4
.L_232:
        /*002c*/ 	.byte	0x04, 0x05
        /*002e*/ 	.short	(.L_234 - .L_233)
.L_233:
        /*0030*/ 	.word	0x00000100
        /*0034*/ 	.word	0x00000001
        /*0038*/ 	.word	0x00000001


	//----- nvinfo : EIATTR_CBANK_PARAM_SIZE
	.align		4
.L_234:
        /*003c*/ 	.byte	0x03, 0x19
        /*003e*/ 	.short	0x0418


	//----- nvinfo : EIATTR_PARAM_CBANK
	.align		4
        /*0040*/ 	.byte	0x04, 0x0a
        /*0042*/ 	.short	(.L_236 - .L_235)
	.align		4
.L_235:
        /*0044*/ 	.word	index@(.nv.constant0._ZN7cutlass13device_kernelIN5flash19enable_sm80_to_sm89INS1_16FlashAttnFwdSm80INS1_25CollectiveMainloopFwdSm80ILi8ELi2ELb0EN4cute5tupleIJNS5_1CILi128EEENS7_ILi64EEENS7_ILi192EEEEEELi192ENS_6half_tEfNS_4arch4Sm80ELb0ELb0ELb0ELb0ELb1ELb0ELb1ELb0EEENS1_21CollectiveEpilogueFwdINS6_IJS8_SA_S9_EEENS6_IJNS7_ILi1EEESI_SI_EEESC_SE_Li256ELb0ELb1ELb0ELb0EEENS1_19SingleTileSchedulerILb0ELb0ELb1ELi128EEEEEEEEEvNT_6ParamsE)
        /*0048*/ 	.short	0x0210
        /*004a*/ 	.short	0x0418


	//----- nvinfo : EIATTR_SW_WAR
	.align		4
.L_236:
        /*004c*/ 	.byte	0x04, 0x36
        /*004e*/ 	.short	(.L_238 - .L_237)
.L_237:
        /*0050*/ 	.word	0x00000008
.L_238:


//--------------------- .nv.info._ZN7cutlass13device_kernelIN5flash19enable_sm80_to_sm89INS1_16FlashAttnFwdSm80INS1_25CollectiveMainloopFwdSm80ILi8ELi2ELb0EN4cute5tupleIJNS5_1CILi128EEENS7_ILi64EEENS7_ILi192EEEEEELi192ENS_6half_tEfNS_4arch4Sm80ELb0ELb0ELb0ELb1ELb1ELb0ELb1ELb0EEENS1_21CollectiveEpilogueFwdINS6_IJS8_SA_S9_EEENS6_IJNS7_ILi1EEESI_SI_EEESC_SE_Li256ELb1ELb1ELb0ELb0EEENS1_19SingleTileSchedulerILb1ELb0ELb1ELi128EEEEEEEEEvNT_6ParamsE --------------------------
	.section	.nv.info._ZN7cutlass13device_kernelIN5flash19enable_sm80_to_sm89INS1_16FlashAttnFwdSm80INS1_25CollectiveMainloopFwdSm80ILi8ELi2ELb0EN4cute5tupleIJNS5_1CILi128EEENS7_ILi64EEENS7_ILi192EEEEEELi192ENS_6half_tEfNS_4arch4Sm80ELb0ELb0ELb0ELb1ELb1ELb0ELb1ELb0EEENS1_21CollectiveEpilogueFwdINS6_IJS8_SA_S9_EEENS6_IJNS7_ILi1EEESI_SI_EEESC_SE_Li256ELb1ELb1ELb0ELb0EEENS1_19SingleTileSchedulerILb1ELb0ELb1ELi128EEEEEEEEEvNT_6ParamsE,"",@"SHT_CUDA_INFO"
	.sectionflags	@""
	.align	4


	//----- nvinfo : EIATTR_CUDA_API_VERSION
	.align		4
        /*0000*/ 	.byte	0x04, 0x37
        /*0002*/ 	.short	(.L_240 - .L_239)
.L_239:
        /*0004*/ 	.word	0x00000082


	//----- nvinfo : EIATTR_KPARAM_INFO
	.align		4
.L_240:
        /*0008*/ 	.byte	0x04, 0x17
        /*000a*/ 	.short	(.L_242 - .L_241)
.L_241:
        /*000c*/ 	.word	0x00000000
        /*0010*/ 	.short	0x0000
        /*0012*/ 	.short	0x0000
        /*0014*/ 	.byte	0x00, 0xf0, 0x61, 0x10


	//----- nvinfo : EIATTR_SPARSE_MMA_MASK
	.align		4
.L_242:
        /*0018*/ 	.byte	0x03, 0x50
        /*001a*/ 	.short	0x0000


	//----- nvinfo : EIATTR_MAXREG_COUNT
	.align		4
        /*001c*/ 	.byte	0x03, 0x1b
        /*001e*/ 	.short	0x00ff


	//----- nvinfo : EIATTR_MERCURY_ISA_VERSION
	.align		4
        /*0020*/ 	.byte	0x03, 0x5f
        /*0022*/ 	.short	0x0101


	//----- nvinfo : EIATTR_EXIT_INSTR_OFFSETS
	.align		4
        /*0024*/ 	.byte	0x04, 0x1c
        /*0026*/ 	.short	(.L_244 - .L_243)


	//   ....[0]....
.L_243:
        /*0028*/ 	.word	0x00000010


	//----- nvinfo : EIATTR_MAX_THREADS
	.align		4
.L_244:
        /*002c*/ 	.byte	0x04, 0x05
        /*002e*/ 	.short	(.L_246 - .L_245)
.L_245:
        /*0030*/ 	.word	0x00000100
        /*0034*/ 	.word	0x00000001
        /*0038*/ 	.word	0x00000001


	//----- nvinfo : EIATTR_CBANK_PARAM_SIZE
	.align		4
.L_246:
        /*003c*/ 	.byte	0x03, 0x19
        /*003e*/ 	.short	0x0418


	//----- nvinfo : EIATTR_PARAM_CBANK
	.align		4
        /*0040*/ 	.byte	0x04, 0x0a
        /*0042*/ 	.short	(.L_248 - .L_247)
	.align		4
.L_247:
        /*0044*/ 	.word	index@(.nv.constant0._ZN7cutlass13device_kernelIN5flash19enable_sm80_to_sm89INS1_16FlashAttnFwdSm80INS1_25CollectiveMainloopFwdSm80ILi8ELi2ELb0EN4cute5tupleIJNS5_1CILi128EEENS7_ILi64EEENS7_ILi192EEEEEELi192ENS_6half_tEfNS_4arch4Sm80ELb0ELb0ELb0ELb1ELb1ELb0ELb1ELb0EEENS1_21CollectiveEpilogueFwdINS6_IJS8_SA_S9_EEENS6_IJNS7_ILi1EEESI_SI_EEESC_SE_Li256ELb1ELb1ELb0ELb0EEENS1_19SingleTileSchedulerILb1ELb0ELb1ELi128EEEEEEEEEvNT_6ParamsE)
        /*0048*/ 	.short	0x0210
        /*004a*/ 	.short	0x0418


	//----- nvinfo : EIATTR_SW_WAR
	.align		4
.L_248:
        /*004c*/ 	.byte	0x04, 0x36
        /*004e*/ 	.short	(.L_250 - .L_249)
.L_249:
        /*0050*/ 	.word	0x00000008
.L_250:


//--------------------- .nv.info._ZN7cutlass13device_kernelIN5flash19enable_sm80_to_sm89INS1_16FlashAttnFwdSm80INS1_25CollectiveMainloopFwdSm80ILi8ELi2ELb0EN4cute5tupleIJNS5_1CILi128EEENS7_ILi64EEENS7_ILi192EEEEEELi192ENS_6half_tEfNS_4arch4Sm80ELb0ELb0ELb0ELb1ELb1ELb1ELb1ELb0EEENS1_21CollectiveEpilogueFwdINS6_IJS8_SA_S9_EEENS6_IJNS7_ILi1EEESI_SI_EEESC_SE_Li256ELb1ELb1ELb0ELb0EEENS1_19SingleTileSchedulerILb1ELb0ELb1ELi128EEEEEEEEEvNT_6ParamsE --------------------------
	.section	.nv.info._ZN7cutlass13device_kernelIN5flash19enable_sm80_to_sm89INS1_16FlashAttnFwdSm80INS1_25CollectiveMainloopFwdSm80ILi8ELi2ELb0EN4cute5tupleIJNS5_1CILi128EEENS7_ILi64EEENS7_ILi192EEEEEELi192ENS_6half_tEfNS_4arch4Sm80ELb0ELb0ELb0ELb1ELb1ELb1ELb1ELb0EEENS1_21CollectiveEpilogueFwdINS6_IJS8_SA_S9_EEENS6_IJNS7_ILi1EEESI_SI_EEESC_SE_Li256ELb1ELb1ELb0ELb0EEENS1_19SingleTileSchedulerILb1ELb0ELb1ELi128EEEEEEEEEvNT_6ParamsE,"",@"SHT_CUDA_INFO"
	.sectionflags	@""
	.align	4


	//----- nvinfo : EIATTR_CUDA_API_VERSION
	.align		4
        /*0000*/ 	.byte	0x04, 0x37
        /*0002*/ 	.short	(.L_252 - .L_251)
.L_251:
        /*0004*/ 	.word	0x00000082


	//----- nvinfo : EIATTR_KPARAM_INFO
	.align		4
.L_252:
        /*0008*/ 	.byte	0x04, 0x17
        /*000a*/ 	.short	(.L_254 - .L_253)
.L_253:
        /*000c*/ 	.word	0x00000000
        /*0010*/ 	.short	0x0000
        /*0012*/ 	.short	0x0000
        /*0014*/ 	.byte	0x00, 0xf0, 0x61, 0x10


	//----- nvinfo : EIATTR_SPARSE_MMA_MASK
	.align		4
.L_254:
        /*0018*/ 	.byte	0x03, 0x50
        /*001a*/ 	.short	0x0000


	//----- nvinfo : EIATTR_MAXREG_COUNT
	.align		4
        /*001c*/ 	.byte	0x03, 0x1b
        /*001e*/ 	.short	0x00ff


	//----- nvinfo : EIATTR_MERCURY_ISA_VERSION
	.align		4
        /*0020*/ 	.byte	0x03, 0x5f
        /*0022*/ 	.short	0x0101


	//----- nvinfo : EIATTR_EXIT_INSTR_OFFSETS
	.align		4
        /*0024*/ 	.byte	0x04, 0x1c
        /*0026*/ 	.short	(.L_256 - .L_255)


	//   ....[0]....
.L_255:
        /*0028*/ 	.word	0x00000010


	//----- nvinfo : EIATTR_MAX_THREADS
	.align		4
.L_256:
        /*002c*/ 	.byte	0x04, 0x05
        /*002e*/ 	.short	(.L_258 - .L_257)
.L_257:
        /*0030*/ 	.word	0x00000100
        /*0034*/ 	.word	0x00000001
        /*0038*/ 	.word	0x00000001


	//----- nvinfo : EIATTR_CBANK_PARAM_SIZE
	.align		4
.L_258:
        /*003c*/ 	.byte	0x03, 0x19
        /*003e*/ 	.short	0x0418


	//----- nvinfo : EIATTR_PARAM_CBANK
	.align		4
        /*0040*/ 	.byte	0x04, 0x0a
        /*0042*/ 	.short	(.L_260 - .L_259)
	.align		4
.L_259:
        /*0044*/ 	.word	index@(.nv.constant0._ZN7cutlass13device_kernelIN5flash19enable_sm80_to_sm89INS1_16FlashAttnFwdSm80INS1_25CollectiveMainloopFwdSm80ILi8ELi2ELb0EN4cute5tupleIJNS5_1CILi128EEENS7_ILi64EEENS7_ILi192EEEEEELi192ENS_6half_tEfNS_4arch4Sm80ELb0ELb0ELb0ELb1ELb1ELb1ELb1ELb0EEENS1_21CollectiveEpilogueFwdINS6_IJS8_SA_S9_EEENS6_IJNS7_ILi1EEESI_SI_EEESC_SE_Li256ELb1ELb1ELb0ELb0EEENS1_19SingleTileSchedulerILb1ELb0ELb1ELi128EEEEEEEEEvNT_6ParamsE)
        /*0048*/ 	.short	0x0210
        /*004a*/ 	.short	0x0418


	//----- nvinfo : EIATTR_SW_WAR
	.align		4
.L_260:
        /*004c*/ 	.byte	0x04, 0x36
        /*004e*/ 	.short	(.L_262 - .L_261)
.L_261:
        /*0050*/ 	.word	0x00000008
.L_262:


//--------------------- .nv.info._ZN7cutlass13device_kernelIN5flash19enable_sm80_to_sm89INS1_16FlashAttnFwdSm80INS1_25CollectiveMainloopFwdSm80ILi8ELi2ELb0EN4cute5tupleIJNS5_1CILi128EEENS7_ILi64EEENS7_ILi192EEEEEELi192ENS_6half_tEfNS_4arch4Sm80ELb0ELb1ELb0ELb0ELb1ELb0ELb1ELb0EEENS1_21CollectiveEpilogueFwdINS6_IJS8_SA_S9_EEENS6_IJNS7_ILi1EEESI_SI_EEESC_SE_Li256ELb0ELb1ELb0ELb0EEENS1_19SingleTileSchedulerILb0ELb0ELb1ELi128EEEEEEEEEvNT_6ParamsE --------------------------
	.section	.nv.info._ZN7cutlass13device_kernelIN5flash19enable_sm80_to_sm89INS1_16FlashAttnFwdSm80INS1_25CollectiveMainloopFwdSm80ILi8ELi2ELb0EN4cute5tupleIJNS5_1CILi128EEENS7_ILi64EEENS7_ILi192EEEEEELi192ENS_6half_tEfNS_4arch4Sm80ELb0ELb1ELb0ELb0ELb1ELb0ELb1ELb0EEENS1_21CollectiveEpilogueFwdINS6_IJS8_SA_S9_EEENS6_IJNS7_ILi1EEESI_SI_EEESC_SE_Li256ELb0ELb1ELb0ELb0EEENS1_19SingleTileSchedulerILb0ELb0ELb1ELi128EEEEEEEEEvNT_6ParamsE,"",@"SHT_CUDA_INFO"
	.sectionflags	@""
	.align	4


	//----- nvinfo : EIATTR_CUDA_API_VERSION
	.align		4
        /*0000*/ 	.byte	0x04, 0x37
        /*0002*/ 	.short	(.L_264 - .L_263)
.L_263:
        /*0004*/ 	.word	0x00000082


	//----- nvinfo : EIATTR_KPARAM_INFO
	.align		4
.L_264:
        /*0008*/ 	.byte	0x04, 0x17
        /*000a*/ 	.short	(.L_266 - .L_265)
.L_265:
        /*000c*/ 	.word	0x00000000
        /*0010*/ 	.short	0x0000
        /*0012*/ 	.short	0x0000
        /*0014*/ 	.byte	0x00, 0xf0, 0x61, 0x10


	//----- nvinfo : EIATTR_SPARSE_MMA_MASK
	.align		4
.L_266:
        /*0018*/ 	.byte	0x03, 0x50
        /*001a*/ 	.short	0x0000


	//----- nvinfo : EIATTR_MAXREG_COUNT
	.align		4
        /*001c*/ 	.byte	0x03, 0x1b
        /*001e*/ 	.short	0x00ff


	//----- nvinfo : EIATTR_MERCURY_ISA_VERSION
	.align		4
        /*0020*/ 	.byte	0x03, 0x5f
        /*0022*/ 	.short	0x0101


	//----- nvinfo : EIATTR_EXIT_INSTR_OFFSETS
	.align		4
        /*0024*/ 	.byte	0x04, 0x1c
        /*0026*/ 	.short	(.L_268 - .L_267)


	//   ....[0]....
.L_267:
        /*0028*/ 	.word	0x00000010


	//----- nvinfo : EIATTR_MAX_THREADS
	.align		4
.L_268:
        /*002c*/ 	.byte	0x04, 0x05
        /*002e*/ 	.short	(.L_270 - .L_269)
.L_269:
        /*0030*/ 	.word	0x00000100
        /*0034*/ 	.word	0x00000001
        /*0038*/ 	.word	0x00000001


	//----- nvinfo : EIATTR_CBANK_PARAM_SIZE
	.align		4
.L_270:
        /*003c*/ 	.byte	0x03, 0x19
        /*003e*/ 	.short	0x0418


	//----- nvinfo : EIATTR_PARAM_CBANK
	.align		4
        /*0040*/ 	.byte	0x04, 0x0a
        /*0042*/ 	.short	(.L_272 - .L_271)
	.align		4
.L_271:
        /*0044*/ 	.word	index@(.nv.constant0._ZN7cutlass13device_kernelIN5flash19enable_sm80_to_sm89INS1_16FlashAttnFwdSm80INS1_25CollectiveMainloopFwdSm80ILi8ELi2ELb0EN4cute5tupleIJNS5_1CILi128EEENS7_ILi64EEENS7_ILi192EEEEEELi192ENS_6half_tEfNS_4arch4Sm80ELb0ELb1ELb0ELb0ELb1ELb0ELb1ELb0EEENS1_21CollectiveEpilogueFwdINS6_IJS8_SA_S9_EEENS6_IJNS7_ILi1EEESI_SI_EEESC_SE_Li256ELb0ELb1ELb0ELb0EEENS1_19SingleTileSchedulerILb0ELb0ELb1ELi128EEEEEEEEEvNT_6ParamsE)
        /*0048*/ 	.short	0x0210
        /*004a*/ 	.short	0x0418


	//----- nvinfo : EIATTR_SW_WAR
	.align		4
.L_272:
        /*004c*/ 	.byte	0x04, 0x36
        /*004e*/ 	.short	(.L_274 - .L_273)
.L_273:
        /*0050*/ 	.word	0x00000008
.L_274:


//--------------------- .nv.info._ZN7cutlass13device_kernelIN5flash19enable_sm80_to_sm89INS1_16FlashAttnFwdSm80INS1_25CollectiveMainloopFwdSm80ILi8ELi2ELb0EN4cute5tupleIJNS5_1CILi128EEENS7_ILi64EEENS7_ILi192EEEEEELi192ENS_6half_tEfNS_4arch4Sm80ELb0ELb1ELb0ELb1ELb1ELb0ELb1ELb0EEENS1_21CollectiveEpilogueFwdINS6_IJS8_SA_S9_EEENS6_IJNS7_ILi1EEESI_SI_EEESC_SE_Li256ELb1ELb1ELb0ELb0EEENS1_19SingleTileSchedulerILb1ELb0ELb1ELi128EEEEEEEEEvNT_6ParamsE --------------------------
	.section	.nv.info._ZN7cutlass13device_kernelIN5flash19enable_sm80_to_sm89INS1_16FlashAttnFwdSm80INS1_25CollectiveMainloopFwdSm80ILi8ELi2ELb0EN4cute5tupleIJNS5_1CILi128EEENS7_ILi64EEENS7_ILi192EEEEEELi192ENS_6half_tEfNS_4arch4Sm80ELb0ELb1ELb0ELb1ELb1ELb0ELb1ELb0EEENS1_21CollectiveEpilogueFwdINS6_IJS8_SA_S9_EEENS6_IJNS7_ILi1EEESI_SI_EEESC_SE_Li256ELb1ELb1ELb0ELb0EEENS1_19SingleTileSchedulerILb1ELb0ELb1ELi128EEEEEEEEEvNT_6ParamsE,"",@"SHT_CUDA_INFO"
	.sectionflags	@""
	.align	4


	//----- nvinfo : EIATTR_CUDA_API_VERSION
	.align		4
        /*0000*/ 	.byte	0x04, 0x37
        /*0002*/ 	.short	(.L_276 - .L_275)
.L_275:
        /*0004*/ 	.word	0x00000082


	//----- nvinfo : EIATTR_KPARAM_INFO
	.align		4
.L_276:
        /*0008*/ 	.byte	0x04, 0x17
        /*000a*/ 	.short	(.L_278 - .L_277)
.L_277:
        /*000c*/ 	.word	0x00000000
        /*0010*/ 	.short	0x0000
        /*0012*/ 	.short	0x0000
        /*0014*/ 	.byte	0x00, 0xf0, 0x61, 0x10


	//----- nvinfo : EIATTR_SPARSE_MMA_MASK
	.align		4
.L_278:
        /*0018*/ 	.byte	0x03, 0x50
        /*001a*/ 	.short	0x0000


	//----- nvinfo : EIATTR_MAXREG_COUNT
	.align		4
        /*001c*/ 	.byte	0x03, 0x1b
        /*001e*/ 	.short	0x00ff


	//----- nvinfo : EIATTR_MERCURY_ISA_VERSION
	.align		4
        /*0020*/ 	.byte	0x03, 0x5f
        /*0022*/ 	.short	0x0101


	//----- nvinfo : EIATTR_EXIT_INSTR_OFFSETS
	.align		4
        /*0024*/ 	.byte	0x04, 0x1c
        /*0026*/ 	.short	(.L_280 - .L_279)


	//   ....[0]....
.L_279:
        /*0028*/ 	.word	0x00000010


	//----- nvinfo : EIATTR_MAX_THREADS
	.align		4
.L_280:
        /*002c*/ 	.byte	0x04, 0x05
        /*002e*/ 	.short	(.L_282 - .L_281)
.L_281:
        /*0030*/ 	.word	0x00000100
        /*0034*/ 	.word	0x00000001
        /*0038*/ 	.word	0x00000001


	//----- nvinfo : EIATTR_CBANK_PARAM_SIZE
	.align		4
.L_282:
        /*003c*/ 	.byte	0x03, 0x19
        /*003e*/ 	.short	0x0418


	//----- nvinfo : EIATTR_PARAM_CBANK
	.align		4
        /*0040*/ 	.byte	0x04, 0x0a
        /*0042*/ 	.short	(.L_284 - .L_283)
	.align		4
.L_283:
        /*0044*/ 	.word	index@(.nv.constant0._ZN7cutlass13device_kernelIN5flash19enable_sm80_to_sm89INS1_16FlashAttnFwdSm80INS1_25CollectiveMainloopFwdSm80ILi8ELi2ELb0EN4cute5tupleIJNS5_1CILi128EEENS7_ILi64EEENS7_ILi192EEEEEELi192ENS_6half_tEfNS_4arch4Sm80ELb0ELb1ELb0ELb1ELb1ELb0ELb1ELb0EEENS1_21CollectiveEpilogueFwdINS6_IJS8_SA_S9_EEENS6_IJNS7_ILi1EEESI_SI_EEESC_SE_Li256ELb1ELb1ELb0ELb0EEENS1_19SingleTileSchedulerILb1ELb0ELb1ELi128EEEEEEEEEvNT_6ParamsE)
        /*0048*/ 	.short	0x0210
        /*004a*/ 	.short	0x0418


	//----- nvinfo : EIATTR_SW_WAR
	.align		4
.L_284:
        /*004c*/ 	.byte	0x04, 0x36
        /*004e*/ 	.short	(.L_286 - .L_285)
.L_285:
        /*0050*/ 	.word	0x00000008
.L_286:


//--------------------- .nv.info._ZN7cutlass13device_kernelIN5flash19enable_sm80_to_sm89INS1_16FlashAttnFwdSm80INS1_25CollectiveMainloopFwdSm80ILi8ELi2ELb0EN4cute5tupleIJNS5_1CILi128EEENS7_ILi64EEENS7_ILi192EEEEEELi192ENS_6half_tEfNS_4arch4Sm80ELb0ELb1ELb0ELb1ELb1ELb1ELb1ELb0EEENS1_21CollectiveEpilogueFwdINS6_IJS8_SA_S9_EEENS6_IJNS7_ILi1EEESI_SI_EEESC_SE_Li256ELb1ELb1ELb0ELb0EEENS1_19SingleTileSchedulerILb1ELb0ELb1ELi128EEEEEEEEEvNT_6ParamsE --------------------------
	.section	.nv.info._ZN7cutlass13device_kernelIN5flash19enable_sm80_to_sm89INS1_16FlashAttnFwdSm80INS1_25CollectiveMainloopFwdSm80ILi8ELi2ELb0EN4cute5tupleIJNS5_1CILi128EEENS7_ILi64EEENS7_ILi192EEEEEELi192ENS_6half_tEfNS_4arch4Sm80ELb0ELb1ELb0ELb1ELb1ELb1ELb1ELb0EEENS1_21CollectiveEpilogueFwdINS6_IJS8_SA_S9_EEENS6_IJNS7_ILi1EEESI_SI_EEESC_SE_Li256ELb1ELb1ELb0ELb0EEENS1_19SingleTileSchedulerILb1ELb0ELb1ELi128EEEEEEEEEvNT_6ParamsE,"",@"SHT_CUDA_INFO"
	.sectionflags	@""
	.align	4


	//----- nvinfo : EIATTR_CUDA_API_VERSION
	.align		4
        /*0000*/ 	.byte	0x04, 0x37
        /*0002*/ 	.short	(.L_288 - .L_287)
.L_287:
        /*0004*/ 	.word	0x00000082


	//----- nvinfo : EIATTR_KPARAM_INFO
	.align		4
.L_288:
        /*0008*/ 	.byte	0x04, 0x17
        /*000a*/ 	.short	(.L_290 - .L_289)
.L_289:
        /*000c*/ 	.word	0x00000000
        /*0010*/ 	.short	0x0000
        /*0012*/ 	.short	0x0000
        /*0014*/ 	.byte	0x00, 0xf0, 0x61, 0x10


	//----- nvinfo : EIATTR_SPARSE_MMA_MASK
	.align		4
.L_290:
        /*0018*/ 	.byte	0x03, 0x50
        /*001a*/ 	.short	0x0000


	//----- nvinfo : EIATTR_MAXREG_COUNT
	.align		4
        /*001c*/ 	.byte	0x03, 0x1b
        /*001e*/ 	.short	0x00ff


	//----- nvinfo : EIATTR_MERCURY_ISA_VERSION
	.align		4
        /*0020*/ 	.byte	0x03, 0x5f
        /*0022*/ 	.short	0x0101


	//----- nvinfo : EIATTR_EXIT_INSTR_OFFSETS
	.align		4
        /*0024*/ 	.byte	0x04, 0x1c
        /*0026*/ 	.short	(.L_292 - .L_291)


	//   ....[0]....
.L_291:
        /*0028*/ 	.word	0x00000010


	//----- nvinfo : EIATTR_MAX_THREADS
	.align		4
.L_292:
        /*002c*/ 	.byte	0x04, 0x05
        /*002e*/ 	.short	(.L_294 - .L_293)
.L_293:
        /*0030*/ 	.word	0x00000100
        /*0034*/ 	.word	0x00000001
        /*0038*/ 	.word	0x00000001


	//----- nvinfo : EIATTR_CBANK_PARAM_SIZE
	.align		4
.L_294:
        /*003c*/ 	.byte	0x03, 0x19
        /*003e*/ 	.short	0x0418


	//----- nvinfo : EIATTR_PARAM_CBANK
	.align		4
        /*0040*/ 	.byte	0x04, 0x0a
        /*0042*/ 	.short	(.L_296 - .L_295)
	.align		4
.L_295:
        /*0044*/ 	.word	index@(.nv.constant0._ZN7cutlass13device_kernelIN5flash19enable_sm80_to_sm89INS1_16FlashAttnFwdSm80INS1_25CollectiveMainloopFwdSm80ILi8ELi2ELb0EN4cute5tupleIJNS5_1CILi128EEENS7_ILi64EEENS7_ILi192EEEEEELi192ENS_6half_tEfNS_4arch4Sm80ELb0ELb1ELb0ELb1ELb1ELb1ELb1ELb0EEENS1_21CollectiveEpilogueFwdINS6_IJS8_SA_S9_EEENS6_IJNS7_ILi1EEESI_SI_EEESC_SE_Li256ELb1ELb1ELb0ELb0EEENS1_19SingleTileSchedulerILb1ELb0ELb1ELi128EEEEEEEEEvNT_6ParamsE)
        /*0048*/ 	.short	0x0210
        /*004a*/ 	.short	0x0418


	//----- nvinfo : EIATTR_SW_WAR
	.align		4
.L_296:
        /*004c*/ 	.byte	0x04, 0x36
        /*004e*/ 	.short	(.L_298 - .L_297)
.L_297:
        /*0050*/ 	.word	0x00000008
.L_298:


//--------------------- .nv.info._ZN7cutlass13device_kernelIN5flash19enable_sm80_to_sm89INS1_16FlashAttnFwdSm80INS1_25CollectiveMainloopFwdSm80ILi8ELi2ELb0EN4cute5tupleIJNS5_1CILi128EEENS7_ILi64EEENS7_ILi192EEEEEELi192ENS_6half_tEfNS_4arch4Sm80ELb1ELb0ELb0ELb0ELb1ELb0ELb1ELb0EEENS1_21CollectiveEpilogueFwdINS6_IJS8_SA_S9_EEENS6_IJNS7_ILi1EEESI_SI_EEESC_SE_Li256ELb0ELb1ELb0ELb0EEENS1_30DynamicPersistentTileSchedulerILi256ELi256ELb0ELb1ELb0EEEEEEEEEvNT_6ParamsE --------------------------
	.section	.nv.info._ZN7cutlass13device_kernelIN5flash19enable_sm80_to_sm89INS1_16FlashAttnFwdSm80INS1_25CollectiveMainloopFwdSm80ILi8ELi2ELb0EN4cute5tupleIJNS5_1CILi128EEENS7_ILi64EEENS7_ILi192EEEEEELi192ENS_6half_tEfNS_4arch4Sm80ELb1ELb0ELb0ELb0ELb1ELb0ELb1ELb0EEENS1_21CollectiveEpilogueFwdINS6_IJS8_SA_S9_EEENS6_IJNS7_ILi1EEESI_SI_EEESC_SE_Li256ELb0ELb1ELb0ELb0EEENS1_30DynamicPersistentTileSchedulerILi256ELi256ELb0ELb1ELb0EEEEEEEEEvNT_6ParamsE,"",@"SHT_CUDA_INFO"
	.sectionflags	@""
	.align	4


	//----- nvinfo : EIATTR_CUDA_API_VERSION
	.align		4
        /*0000*/ 	.byte	0x04, 0x37
        /*0002*/ 	.short	(.L_300 - .L_299)
.L_299:
        /*0004*/ 	.word	0x00000082


	//----- nvinfo : EIATTR_KPARAM_INFO
	.align		4
.L_300:
        /*0008*/ 	.byte	0x04, 0x17
        /*000a*/ 	.short	(.L_302 - .L_301)
.L_301:
        /*000c*/ 	.word	0x00000000
        /*0010*/ 	.short	0x0000
        /*0012*/ 	.short	0x0000
        /*0014*/ 	.byte	0x00, 0xf0, 0xa1, 0x10


	//----- nvinfo : EIATTR_SPARSE_MMA_MASK
	.align		4
.L_302:
        /*0018*/ 	.byte	0x03, 0x50
        /*001a*/ 	.short	0x0000


	//----- nvinfo : EIATTR_MAXREG_COUNT
	.align		4
        /*001c*/ 	.byte	0x03, 0x1b
        /*001e*/ 	.short	0x00ff


	//----- nvinfo : EIATTR_MERCURY_ISA_VERSION
	.align		4
        /*0020*/ 	.byte	0x03, 0x5f
        /*0022*/ 	.short	0x0101


	//----- nvinfo : EIATTR_EXIT_INSTR_OFFSETS
	.align		4
        /*0024*/ 	.byte	0x04, 0x1c
        /*0026*/ 	.short	(.L_304 - .L_303)


	//   ....[0]....
.L_303:
        /*0028*/ 	.word	0x00000010


	//----- nvinfo : EIATTR_MAX_THREADS
	.align		4
.L_304:
        /*002c*/ 	.byte	0x04, 0x05
        /*002e*/ 	.short	(.L_306 - .L_305)
.L_305:
        /*0030*/ 	.word	0x00000100
        /*0034*/ 	.word	0x00000001
        /*0038*/ 	.word	0x00000001


	//----- nvinfo : EIATTR_CBANK_PARAM_SIZE
	.align		4
.L_306:
        /*003c*/ 	.byte	0x03, 0x19
        /*003e*/ 	.short	0x0428


	//----- nvinfo : EIATTR_PARAM_CBANK
	.align		4
        /*0040*/ 	.byte	0x04, 0x0a
        /*0042*/ 	.short	(.L_308 - .L_307)
	.align		4
.L_307:
        /*0044*/ 	.word	index@(.nv.constant0._ZN7cutlass13device_kernelIN5flash19enable_sm80_to_sm89INS1_16FlashAttnFwdSm80INS1_25CollectiveMainloopFwdSm80ILi8ELi2ELb0EN4cute5tupleIJNS5_1CILi128EEENS7_ILi64EEENS7_ILi192EEEEEELi192ENS_6half_tEfNS_4arch4Sm80ELb1ELb0ELb0ELb0ELb1ELb0ELb1ELb0EEENS1_21CollectiveEpilogueFwdINS6_IJS8_SA_S9_EEENS6_IJNS7_ILi1EEESI_SI_EEESC_SE_Li256ELb0ELb1ELb0ELb0EEENS1_30DynamicPersistentTileSchedulerILi256ELi256ELb0ELb1ELb0EEEEEEEEEvNT_6ParamsE)
        /*0048*/ 	.short	0x0210
        /*004a*/ 	.short	0x0428


	//----- nvinfo : EIATTR_SW_WAR
	.align		4
.L_308:
        /*004c*/ 	.byte	0x04, 0x36
        /*004e*/ 	.short	(.L_310 - .L_309)
.L_309:
        /*0050*/ 	.word	0x00000008
.L_310:


//--------------------- .nv.info._ZN7cutlass13device_kernelIN5flash19enable_sm80_to_sm89INS1_16FlashAttnFwdSm80INS1_25CollectiveMainloopFwdSm80ILi8ELi2ELb0EN4cute5tupleIJNS5_1CILi128EEENS7_ILi64EEENS7_ILi192EEEEEELi192ENS_6half_tEfNS_4arch4Sm80ELb1ELb0ELb0ELb1ELb1ELb0ELb1ELb0EEENS1_21CollectiveEpilogueFwdINS6_IJS8_SA_S9_EEENS6_IJNS7_ILi1EEESI_SI_EEESC_SE_Li256ELb1ELb1ELb0ELb0EEENS1_19SingleTileSchedulerILb1ELb0ELb1ELi128EEEEEEEEEvNT_6ParamsE --------------------------
	.section	.nv.info._ZN7cutlass13device_kernelIN5flash19enable_sm80_to_sm89INS1_16FlashAttnFwdSm80INS1_25CollectiveMainloopFwdSm80ILi8ELi2ELb0EN4cute5tupleIJNS5_1CILi128EEENS7_ILi64EEENS7_ILi192EEEEEELi192ENS_6half_tEfNS_4arch4Sm80ELb1ELb0ELb0ELb1ELb1ELb0ELb1ELb0EEENS1_21CollectiveEpilogueFwdINS6_IJS8_SA_S9_EEENS6_IJNS7_ILi1EEESI_SI_EEESC_SE_Li256ELb1ELb1ELb0ELb0EEENS1_19SingleTileSchedulerILb1ELb0ELb1ELi128EEEEEEEEEvNT_6ParamsE,"",@"SHT_CUDA_INFO"
	.sectionflags	@""
	.align	4


	//----- nvinfo : EIATTR_CUDA_API_VERSION
	.align		4
        /*0000*/ 	.byte	0x04, 0x37
        /*0002*/ 	.short	(.L_312 - .L_311)
.L_311:
        /*0004*/ 	.word	0x00000082


	//----- nvinfo : EIATTR_KPARAM_INFO
	.align		4
.L_312:
        /*0008*/ 	.byte	0x04, 0x17
        /*000a*/ 	.short	(.L_314 - .L_313)
.L_313:
        /*000c*/ 	.word	0x00000000
        /*0010*/ 	.short	0x0000
        /*0012*/ 	.short	0x0000
        /*0014*/ 	.byte	0x00, 0xf0, 0x61, 0x10


	//----- nvinfo : EIATTR_SPARSE_MMA_MASK
	.align		4
.L_314:
        /*0018*/ 	.byte	0x03, 0x50
        /*001a*/ 	.short	0x0000


	//----- nvinfo : EIATTR_MAXREG_COUNT
	.align		4
        /*001c*/ 	.byte	0x03, 0x1b
        /*001e*/ 	.short	0x00ff


	//----- nvinfo : EIATTR_MERCURY_ISA_VERSION
	.align		4
        /*0020*/ 	.byte	0x03, 0x5f
        /*0022*/ 	.short	0x0101


	//----- nvinfo : EIATTR_EXIT_INSTR_OFFSETS
	.align		4
        /*0024*/ 	.byte	0x04, 0x1c
        /*0026*/ 	.short	(.L_316 - .L_315)


	//   ....[0]....
.L_315:
        /*0028*/ 	.word	0x00000010


	//----- nvinfo : EIATTR_MAX_THREADS
	.align		4
.L_316:
        /*002c*/ 	.byte	0x04, 0x05
        /*002e*/ 	.short	(.L_318 - .L_317)
.L_317:
        /*0030*/ 	.word	0x00000100
        /*0034*/ 	.word	0x00000001
        /*0038*/ 	.word	0x00000001


	//----- nvinfo : EIATTR_CBANK_PARAM_SIZE
	.align		4
.L_318:
        /*003c*/ 	.byte	0x03, 0x19
        /*003e*/ 	.short	0x0418


	//----- nvinfo : EIATTR_PARAM_CBANK
	.align		4
        /*0040*/ 	.byte	0x04, 0x0a
        /*0042*/ 	.short	(.L_320 - .L_319)
	.align		4
.L_319:
        /*0044*/ 	.word	index@(.nv.constant0._ZN7cutlass13device_kernelIN5flash19enable_sm80_to_sm89INS1_16FlashAttnFwdSm80INS1_25CollectiveMainloopFwdSm80ILi8ELi2ELb0EN4cute5tupleIJNS5_1CILi128EEENS7_ILi64EEENS7_ILi192EEEEEELi192ENS_6half_tEfNS_4arch4Sm80ELb1ELb0ELb0ELb1ELb1ELb0ELb1ELb0EEENS1_21CollectiveEpilogueFwdINS6_IJS8_SA_S9_EEENS6_IJNS7_ILi1EEESI_SI_EEESC_SE_Li256ELb1ELb1ELb0ELb0EEENS1_19SingleTileSchedulerILb1ELb0ELb1ELi128EEEEEEEEEvNT_6ParamsE)
        /*0048*/ 	.short	0x0210
        /*004a*/ 	.short	0x0418


	//----- nvinfo : EIATTR_SW_WAR
	.align		4
.L_320:
        /*004c*/ 	.byte	0x04, 0x36
        /*004e*/ 	.short	(.L_322 - .L_321)
.L_321:
        /*0050*/ 	.word	0x00000008
.L_322:


//--------------------- .nv.info._ZN7cutlass13device_kernelIN5flash19enable_sm80_to_sm89INS1_16FlashAttnFwdSm80INS1_25CollectiveMainloopFwdSm80ILi8ELi2ELb0EN4cute5tupleIJNS5_1CILi128EEENS7_ILi64EEENS7_ILi192EEEEEELi192ENS_6half_tEfNS_4arch4Sm80ELb1ELb0ELb0ELb1ELb1ELb1ELb1ELb0EEENS1_21CollectiveEpilogueFwdINS6_IJS8_SA_S9_EEENS6_IJNS7_ILi1EEESI_SI_EEESC_SE_Li256ELb1ELb1ELb0ELb0EEENS1_19SingleTileSchedulerILb1ELb0ELb1ELi128EEEEEEEEEvNT_6ParamsE --------------------------
	.section	.nv.info._ZN7cutlass13device_kernelIN5flash19enable_sm80_to_sm89INS1_16FlashAttnFwdSm80INS1_25CollectiveMainloopFwdSm80ILi8ELi2ELb0EN4cute5tupleIJNS5_1CILi128EEENS7_ILi64EEENS7_ILi192EEEEEELi192ENS_6half_tEfNS_4arch4Sm80ELb1ELb0ELb0ELb1ELb1ELb1ELb1ELb0EEENS1_21CollectiveEpilogueFwdINS6_IJS8_SA_S9_EEENS6_IJNS7_ILi1EEESI_SI_EEESC_SE_Li256ELb1ELb1ELb0ELb0EEENS1_19SingleTileSchedulerILb1ELb0ELb1ELi128EEEEEEEEEvNT_6ParamsE,"",@"SHT_CUDA_INFO"
	.sectionflags	@""
	.align	4


	//----- nvinfo : EIATTR_CUDA_API_VERSION
	.align		4
        /*0000*/ 	.byte	0x04, 0x37
        /*0002*/ 	.short	(.L_324 - .L_323)
.L_323:
        /*0004*/ 	.word	0x00000082


	//----- nvinfo : EIATTR_KPARAM_INFO
	.align		4
.L_324:
        /*0008*/ 	.byte	0x04, 0x17
        /*000a*/ 	.short	(.L_326 - .L_325)
.L_325:
        /*000c*/ 	.word	0x00000000
        /*0010*/ 	.short	0x0000
        /*0012*/ 	.short	0x0000
        /*0014*/ 	.byte	0x00, 0xf0, 0x61, 0x10


	//----- nvinfo : EIATTR_SPARSE_MMA_MASK
	.align		4
.L_326:
        /*0018*/ 	.byte	0x03, 0x50
        /*001a*/ 	.short	0x0000


	//----- nvinfo : EIATTR_MAXREG_COUNT
	.align		4
        /*001c*/ 	.byte	0x03, 0x1b
        /*001e*/ 	.short	0x00ff


	//----- nvinfo : EIATTR_MERCURY_ISA_VERSION
	.align		4
        /*0020*/ 	.byte	0x03, 0x5f
        /*0022*/ 	.short	0x0101


	//----- nvinfo : EIATTR_EXIT_INSTR_OFFSETS
	.align		4
        /*0024*/ 	.byte	0x04, 0x1c
        /*0026*/ 	.short	(.L_328 - .L_327)


	//   ....[0]....
.L_327:
        /*0028*/ 	.word	0x00000010


	//----- nvinfo : EIATTR_MAX_THREADS
	.align		4
.L_328:
        /*002c*/ 	.byte	0x04, 0x05
        /*002e*/ 	.short	(.L_330 - .L_329)
.L_329:
        /*0030*/ 	.word	0x00000100
        /*0034*/ 	.word	0x00000001
        /*0038*/ 	.word	0x00000001


	//----- nvinfo : EIATTR_CBANK_PARAM_SIZE
	.align		4
.L_330:
        /*003c*/ 	.byte	0x03, 0x19
        /*003e*/ 	.short	0x0418


	//----- nvinfo : EIATTR_PARAM_CBANK
	.align		4
        /*0040*/ 	.byte	0x04, 0x0a
        /*0042*/ 	.short	(.L_332 - .L_331)
	.align		4
.L_331:
        /*0044*/ 	.word	index@(.nv.constant0._ZN7cutlass13device_kernelIN5flash19enable_sm80_to_sm89INS1_16FlashAttnFwdSm80INS1_25CollectiveMainloopFwdSm80ILi8ELi2ELb0EN4cute5tupleIJNS5_1CILi128EEENS7_ILi64EEENS7_ILi192EEEEEELi192ENS_6half_tEfNS_4arch4Sm80ELb1ELb0ELb0ELb1ELb1ELb1ELb1ELb0EEENS1_21CollectiveEpilogueFwdINS6_IJS8_SA_S9_EEENS6_IJNS7_ILi1EEESI_SI_EEESC_SE_Li256ELb1ELb1ELb0ELb0EEENS1_19SingleTileSchedulerILb1ELb0ELb1ELi128EEEEEEEEEvNT_6ParamsE)
        /*0048*/ 	.short	0x0210
        /*004a*/ 	.short	0x0418


	//----- nvinfo : EIATTR_SW_WAR
	.align		4
.L_332:
        /*004c*/ 	.byte	0x04, 0x36
        /*004e*/ 	.short	(.L_334 - .L_333)
.L_333:
        /*0050*/ 	.word	0x00000008
.L_334:


//--------------------- .nv.callgraph             --------------------------
	.section	.nv.callgraph,"",@"SHT_CUDA_CALLGRAPH"
	.align	4
	.sectionentsize	8
	.align		4
        /*0000*/ 	.word	0x00000000
	.align		4
        /*0004*/ 	.word	0xffffffff
	.align		4
        /*0008*/ 	.word	0x00000000
	.align		4
        /*000c*/ 	.word	0xfffffffe
	.align		4
        /*0010*/ 	.word	0x00000000
	.align		4
        /*0014*/ 	.word	0xfffffffd
	.align		4
        /*0018*/ 	.word	0x00000000
	.align		4
        /*001c*/ 	.word	0xfffffffc


//--------------------- .nv.constant4             --------------------------
	.section	.nv.constant4,"a",@progbits
	.align	8
	.align		8
.nv.constant4:
        /*0000*/ 	.dword	_ZN72_INTERNAL_01b305d5_36_flash_fwd_hdim192_fp16_paged_sm80_cu_1f2e7571_33564cuda3std3__45__cpo5beginE
	.align		8
        /*0008*/ 	.dword	_ZN72_INTERNAL_01b305d5_36_flash_fwd_hdim192_fp16_paged_sm80_cu_1f2e7571_33564cuda3std3__45__cpo3endE
	.align		8
        /*0010*/ 	.dword	_ZN72_INTERNAL_01b305d5_36_flash_fwd_hdim192_fp16_paged_sm80_cu_1f2e7571_33564cuda3std3__45__cpo6cbeginE
	.align		8
        /*0018*/ 	.dword	_ZN72_INTERNAL_01b305d5_36_flash_fwd_hdim192_fp16_paged_sm80_cu_1f2e7571_33564cuda3std3__45__cpo4cendE
	.align		8
        /*0020*/ 	.dword	_ZN72_INTERNAL_01b305d5_36_flash_fwd_hdim192_fp16_paged_sm80_cu_1f2e7571_33564cuda3std3__474_GLOBAL__N__01b305d5_36_flash_fwd_hdim192_fp16_paged_sm80_cu_1f2e7571_33566ignoreE
	.align		8
        /*0028*/ 	.dword	_ZN72_INTERNAL_01b305d5_36_flash_fwd_hdim192_fp16_paged_sm80_cu_1f2e7571_33564cuda3std3__419piecewise_constructE
	.align		8
        /*0030*/ 	.dword	_ZN72_INTERNAL_01b305d5_36_flash_fwd_hdim192_fp16_paged_sm80_cu_1f2e7571_33564cuda3std3__48in_placeE
	.align		8
        /*0038*/ 	.dword	_ZN72_INTERNAL_01b305d5_36_flash_fwd_hdim192_fp16_paged_sm80_cu_1f2e7571_33564cuda3std6ranges3__45__cpo4swapE
	.align		8
        /*0040*/ 	.dword	_ZN72_INTERNAL_01b305d5_36_flash_fwd_hdim192_fp16_paged_sm80_cu_1f2e7571_33564cuda3std6ranges3__45__cpo9iter_moveE
	.align		8
        /*0048*/ 	.dword	_ZN72_INTERNAL_01b305d5_36_flash_fwd_hdim192_fp16_paged_sm80_cu_1f2e7571_33564cute7productE
	.align		8
        /*0050*/ 	.dword	_ZN72_INTERNAL_01b305d5_36_flash_fwd_hdim192_fp16_paged_sm80_cu_1f2e7571_33564cute1_E


//--------------------- .text._ZN7cutlass13device_kernelIN5flash19enable_sm80_to_sm89INS1_16FlashAttnFwdSm80INS1_25CollectiveMainloopFwdSm80ILi8ELi1ELb0EN4cute5tupleIJNS5_1CILi128EEENS7_ILi64EEENS7_ILi192EEEEEELi192ENS_6half_tEfNS_4arch4Sm80ELb0ELb0ELb0ELb0ELb1ELb0ELb1ELb0EEENS1_21CollectiveEpilogueFwdINS6_IJS8_SA_S9_EEENS6_IJNS7_ILi1EEESI_SI_EEESC_SE_Li256ELb0ELb1ELb0ELb0EEENS1_19SingleTileSchedulerILb0ELb0ELb1ELi128EEEEEEEEEvNT_6ParamsE --------------------------
	.section	.text._ZN7cutlass13device_kernelIN5flash19enable_sm80_to_sm89INS1_16FlashAttnFwdSm80INS1_25CollectiveMainloopFwdSm80ILi8ELi1ELb0EN4cute5tupleIJNS5_1CILi128EEENS7_ILi64EEENS7_ILi192EEEEEELi192ENS_6half_tEfNS_4arch4Sm80ELb0ELb0ELb0ELb0ELb1ELb0ELb1ELb0EEENS1_21CollectiveEpilogueFwdINS6_IJS8_SA_S9_EEENS6_IJNS7_ILi1EEESI_SI_EEESC_SE_Li256ELb0ELb1ELb0ELb0EEENS1_19SingleTileSchedulerILb0ELb0ELb1ELi128EEEEEEEEEvNT_6ParamsE,"ax",@progbits
	.align	128
.text._ZN7cutlass13device_kernelIN5flash19enable_sm80_to_sm89INS1_16FlashAttnFwdSm80INS1_25CollectiveMainloopFwdSm80ILi8ELi1ELb0EN4cute5tupleIJNS5_1CILi128EEENS7_ILi64EEENS7_ILi192EEEEEELi192ENS_6half_tEfNS_4arch4Sm80ELb0ELb0ELb0ELb0ELb1ELb0ELb1ELb0EEENS1_21CollectiveEpilogueFwdINS6_IJS8_SA_S9_EEENS6_IJNS7_ILi1EEESI_SI_EEESC_SE_Li256ELb0ELb1ELb0ELb0EEENS1_19SingleTileSchedulerILb0ELb0ELb1ELi128EEEEEEEEEvNT_6ParamsE:
        .type           _ZN7cutlass13device_kernelIN5flash19enable_sm80_to_sm89INS1_16FlashAttnFwdSm80INS1_25CollectiveMainloopFwdSm80ILi8ELi1ELb0EN4cute5tupleIJNS5_1CILi128EEENS7_ILi64EEENS7_ILi192EEEEEELi192ENS_6half_tEfNS_4arch4Sm80ELb0ELb0ELb0ELb0ELb1ELb0ELb1ELb0EEENS1_21CollectiveEpilogueFwdINS6_IJS8_SA_S9_EEENS6_IJNS7_ILi1EEESI_SI_EEESC_SE_Li256ELb0ELb1ELb0ELb0EEENS1_19SingleTileSchedulerILb0ELb0ELb1ELi128EEEEEEEEEvNT_6ParamsE,@function
        .size           _ZN7cutlass13device_kernelIN5flash19enable_sm80_to_sm89INS1_16FlashAttnFwdSm80INS1_25CollectiveMainloopFwdSm80ILi8ELi1ELb0EN4cute5tupleIJNS5_1CILi128EEENS7_ILi64EEENS7_ILi192EEEEEELi192ENS_6half_tEfNS_4arch4Sm80ELb0ELb0ELb0ELb0ELb1ELb0ELb1ELb0EEENS1_21CollectiveEpilogueFwdINS6_IJS8_SA_S9_EEENS6_IJNS7_ILi1EEESI_SI_EEESC_SE_Li256ELb0ELb1ELb0ELb0EEENS1_19SingleTileSchedulerILb0ELb0ELb1ELi128EEEEEEEEEvNT_6ParamsE,(.L_x_18 - _ZN7cutlass13device_kernelIN5flash19enable_sm80_to_sm89INS1_16FlashAttnFwdSm80INS1_25CollectiveMainloopFwdSm80ILi8ELi1ELb0EN4cute5tupleIJNS5_1CILi128EEENS7_ILi64EEENS7_ILi192EEEEEELi192ENS_6half_tEfNS_4arch4Sm80ELb0ELb0ELb0ELb0ELb1ELb0ELb1ELb0EEENS1_21CollectiveEpilogueFwdINS6_IJS8_SA_S9_EEENS6_IJNS7_ILi1EEESI_SI_EEESC_SE_Li256ELb0ELb1ELb0ELb0EEENS1_19SingleTileSchedulerILb0ELb0ELb1ELi128EEEEEEEEEvNT_6ParamsE)
        .other          _ZN7cutlass13device_kernelIN5flash19enable_sm80_to_sm89INS1_16FlashAttnFwdSm80INS1_25CollectiveMainloopFwdSm80ILi8ELi1ELb0EN4cute5tupleIJNS5_1CILi128EEENS7_ILi64EEENS7_ILi192EEEEEELi192ENS_6half_tEfNS_4arch4Sm80ELb0ELb0ELb0ELb0ELb1ELb0ELb1ELb0EEENS1_21CollectiveEpilogueFwdINS6_IJS8_SA_S9_EEENS6_IJNS7_ILi1EEESI_SI_EEESC_SE_Li256ELb0ELb1ELb0ELb0EEENS1_19SingleTileSchedulerILb0ELb0ELb1ELi128EEEEEEEEEvNT_6ParamsE,@"STO_CUDA_ENTRY STV_DEFAULT"
_ZN7cutlass13device_kernelIN5flash19enable_sm80_to_sm89INS1_16FlashAttnFwdSm80INS1_25CollectiveMainloopFwdSm80ILi8ELi1ELb0EN4cute5tupleIJNS5_1CILi128EEENS7_ILi64EEENS7_ILi192EEEEEELi192ENS_6half_tEfNS_4arch4Sm80ELb0ELb0ELb0ELb0ELb1ELb0ELb1ELb0EEENS1_21CollectiveEpilogueFwdINS6_IJS8_SA_S9_EEENS6_IJNS7_ILi1EEESI_SI_EEESC_SE_Li256ELb0ELb1ELb0ELb0EEENS1_19SingleTileSchedulerILb0ELb0ELb1ELi128EEEEEEEEEvNT_6ParamsE:
[----:B------:R-:W-:Y:S01]  /*0000*/  LDC R1, c[0x0][0x28] ;  /* 0x00000a00ff017b82 */ /* 0x000fe20000000800 */
[----:B------:R-:W-:Y:S05]  /*0010*/  EXIT ;  /* 0x000000000000794d */ /* 0x000fea0003800000 */
.L_x_0:
[----:B------:R-:W-:-:S00]  /*0020*/  BRA `(.L_x_0) ;  /* 0xfffffffc00fc7947 */ /* 0x000fc0000383ffff */
[----:B------:R-:W-:-:S00]  /*0030*/  NOP ;  /* 0x0000000000007918 */ /* 0x000fc00000000000 */
        /* <DEDUP_REMOVED lines=12> */
.L_x_18:


//--------------------- .text._ZN7cutlass13device_kernelIN5flash19enable_sm80_to_sm89INS1_16FlashAttnFwdSm80INS1_25CollectiveMainloopFwdSm80ILi8ELi1ELb0EN4cute5tupleIJNS5_1CILi128EEENS7_ILi64EEENS7_ILi192EEEEEELi192ENS_6half_tEfNS_4arch4Sm80ELb0ELb0ELb0ELb1ELb1ELb0ELb1ELb0EEENS1_21CollectiveEpilogueFwdINS6_IJS8_SA_S9_EEENS6_IJNS7_ILi1EEESI_SI_EEESC_SE_Li256ELb1ELb1ELb0ELb0EEENS1_19SingleTileSchedulerILb1ELb0ELb1ELi128EEEEEEEEEvNT_6ParamsE --------------------------
	.section	.text._ZN7cutlass13device_kernelIN5flash19enable_sm80_to_sm89INS1_16FlashAttnFwdSm80INS1_25CollectiveMainloopFwdSm80ILi8ELi1ELb0EN4cute5tupleIJNS5_1CILi128EEENS7_ILi64EEENS7_ILi192EEEEEELi192ENS_6half_tEfNS_4arch4Sm80ELb0ELb0ELb0ELb1ELb1ELb0ELb1ELb0EEENS1_21CollectiveEpilogueFwdINS6_IJS8_SA_S9_EEENS6_IJNS7_ILi1EEESI_SI_EEESC_SE_Li256ELb1ELb1ELb0ELb0EEENS1_19SingleTileSchedulerILb1ELb0ELb1ELi128EEEEEEEEEvNT_6ParamsE,"ax",@progbits
	.align	128
.text._ZN7cutlass13device_kernelIN5flash19enable_sm80_to_sm89INS1_16FlashAttnFwdSm80INS1_25CollectiveMainloopFwdSm80ILi8ELi1ELb0EN4cute5tupleIJNS5_1CILi128EEENS7_ILi64EEENS7_ILi192EEEEEELi192ENS_6half_tEfNS_4arch4Sm80ELb0ELb0ELb0ELb1ELb1ELb0ELb1ELb0EEENS1_21CollectiveEpilogueFwdINS6_IJS8_SA_S9_EEENS6_IJNS7_ILi1EEESI_SI_EEESC_SE_Li256ELb1ELb1ELb0ELb0EEENS1_19SingleTileSchedulerILb1ELb0ELb1ELi128EEEEEEEEEvNT_6ParamsE:
        .type           _ZN7cutlass13device_kernelIN5flash19enable_sm80_to_sm89INS1_16FlashAttnFwdSm80INS1_25CollectiveMainloopFwdSm80ILi8ELi1ELb0EN4cute5tupleIJNS5_1CILi128EEENS7_ILi64EEENS7_ILi192EEEEEELi192ENS_6half_tEfNS_4arch4Sm80ELb0ELb0ELb0ELb1ELb1ELb0ELb1ELb0EEENS1_21CollectiveEpilogueFwdINS6_IJS8_SA_S9_EEENS6_IJNS7_ILi1EEESI_SI_EEESC_SE_Li256ELb1ELb1ELb0ELb0EEENS1_19SingleTileSchedulerILb1ELb0ELb1ELi128EEEEEEEEEvNT_6ParamsE,@function
        .size           _ZN7cutlass13device_kernelIN5flash19enable_sm80_to_sm89INS1_16FlashAttnFwdSm80INS1_25CollectiveMainloopFwdSm80ILi8ELi1ELb0EN4cute5tupleIJNS5_1CILi128EEENS7_ILi64EEENS7_ILi192EEEEEELi192ENS_6half_tEfNS_4arch4Sm80ELb0ELb0ELb0ELb1ELb1ELb0ELb1ELb0EEENS1_21CollectiveEpilogueFwdINS6_IJS8_SA_S9_EEENS6_IJNS7_ILi1EEESI_SI_EEESC_SE_Li256ELb1ELb1ELb0ELb0EEENS1_19SingleTileSchedulerILb1ELb0ELb1ELi128EEEEEEEEEvNT_6ParamsE,(.L_x_19 - _ZN7cutlass13device_kernelIN5flash19enable_sm80_to_sm89INS1_16FlashAttnFwdSm80INS1_25CollectiveMainloopFwdSm80ILi8ELi1ELb0EN4cute5tupleIJNS5_1CILi128EEENS7_ILi64EEENS7_ILi192EEEEEELi192ENS_6half_tEfNS_4arch4Sm80ELb0ELb0ELb0ELb1ELb1ELb0ELb1ELb0EEENS1_21CollectiveEpilogueFwdINS6_IJS8_SA_S9_EEENS6_IJNS7_ILi1EEESI_SI_EEESC_SE_Li256ELb1ELb1ELb0ELb0EEENS1_19SingleTileSchedulerILb1ELb0ELb1ELi128EEEEEEEEEvNT_6ParamsE)
        .other          _ZN7cutlass13device_kernelIN5flash19enable_sm80_to_sm89INS1_16FlashAttnFwdSm80INS1_25CollectiveMainloopFwdSm80ILi8ELi1ELb0EN4cute5tupleIJNS5_1CILi128EEENS7_ILi64EEENS7_ILi192EEEEEELi192ENS_6half_tEfNS_4arch4Sm80ELb0ELb0ELb0ELb1ELb1ELb0ELb1ELb0EEENS1_21CollectiveEpilogueFwdINS6_IJS8_SA_S9_EEENS6_IJNS7_ILi1EEESI_SI_EEESC_SE_Li256ELb1ELb1ELb0ELb0EEENS1_19SingleTileSchedulerILb1ELb0ELb1ELi128EEEEEEEEEvNT_6ParamsE,@"STO_CUDA_ENTRY STV_DEFAULT"
_ZN7cutlass13device_kernelIN5flash19enable_sm80_to_sm89INS1_16FlashAttnFwdSm80INS1_25CollectiveMainloopFwdSm80ILi8ELi1ELb0EN4cute5tupleIJNS5_1CILi128EEENS7_ILi64EEENS7_ILi192EEEEEELi192ENS_6half_tEfNS_4arch4Sm80ELb0ELb0ELb0ELb1ELb1ELb0ELb1ELb0EEENS1_21CollectiveEpilogueFwdINS6_IJS8_SA_S9_EEENS6_IJNS7_ILi1EEESI_SI_EEESC_SE_Li256ELb1ELb1ELb0ELb0EEENS1_19SingleTileSchedulerILb1ELb0ELb1ELi128EEEEEEEEEvNT_6ParamsE:
[----:B------:R-:W-:Y:S01]  /*0000*/  LDC R1, c[0x0][0x28] ;  /* 0x00000a00ff017b82 */ /* 0x000fe20000000800 */
[----:B------:R-:W-:Y:S05]  /*0010*/  EXIT ;  /* 0x000000000000794d */ /* 0x000fea0003800000 */
.L_x_1:
        /* <DEDUP_REMOVED lines=14> */
.L_x_19:


//--------------------- .text._ZN7cutlass13device_kernelIN5flash19enable_sm80_to_sm89INS1_16FlashAttnFwdSm80INS1_25CollectiveMainloopFwdSm80ILi8ELi1ELb0EN4cute5tupleIJNS5_1CILi128EEENS7_ILi64EEENS7_ILi192EEEEEELi192ENS_6half_tEfNS_4arch4Sm80ELb0ELb0ELb0ELb1ELb1ELb1ELb1ELb0EEENS1_21CollectiveEpilogueFwdINS6_IJS8_SA_S9_EEENS6_IJNS7_ILi1EEESI_SI_EEESC_SE_Li256ELb1ELb1ELb0ELb0EEENS1_19SingleTileSchedulerILb1ELb0ELb1ELi128EEEEEEEEEvNT_6ParamsE --------------------------
	.section	.text._ZN7cutlass13device_kernelIN5flash19enable_sm80_to_sm89INS1_16FlashAttnFwdSm80INS1_25CollectiveMainloopFwdSm80ILi8ELi1ELb0EN4cute5tupleIJNS5_1CILi128EEENS7_ILi64EEENS7_ILi192EEEEEELi192ENS_6half_tEfNS_4arch4Sm80ELb0ELb0ELb0ELb1ELb1ELb1ELb1ELb0EEENS1_21CollectiveEpilogueFwdINS6_IJS8_SA_S9_EEENS6_IJNS7_ILi1EEESI_SI_EEESC_SE_Li256ELb1ELb1ELb0ELb0EEENS1_19SingleTileSchedulerILb1ELb0ELb1ELi128EEEEEEEEEvNT_6ParamsE,"ax",@progbits
	.align	128
.text._ZN7cutlass13device_kernelIN5flash19enable_sm80_to_sm89INS1_16FlashAttnFwdSm80INS1_25CollectiveMainloopFwdSm80ILi8ELi1ELb0EN4cute5tupleIJNS5_1CILi128EEENS7_ILi64EEENS7_ILi192EEEEEELi192ENS_6half_tEfNS_4arch4Sm80ELb0ELb0ELb0ELb1ELb1ELb1ELb1ELb0EEENS1_21CollectiveEpilogueFwdINS6_IJS8_SA_S9_EEENS6_IJNS7_ILi1EEESI_SI_EEESC_SE_Li256ELb1ELb1ELb0ELb0EEENS1_19SingleTileSchedulerILb1ELb0ELb1ELi128EEEEEEEEEvNT_6ParamsE:
        .type           _ZN7cutlass13device_kernelIN5flash19enable_sm80_to_sm89INS1_16FlashAttnFwdSm80INS1_25CollectiveMainloopFwdSm80ILi8ELi1ELb0EN4cute5tupleIJNS5_1CILi128EEENS7_ILi64EEENS7_ILi192EEEEEELi192ENS_6half_tEfNS_4arch4Sm80ELb0ELb0ELb0ELb1ELb1ELb1ELb1ELb0EEENS1_21CollectiveEpilogueFwdINS6_IJS8_SA_S9_EEENS6_IJNS7_ILi1EEESI_SI_EEESC_SE_Li256ELb1ELb1ELb0ELb0EEENS1_19SingleTileSchedulerILb1ELb0ELb1ELi128EEEEEEEEEvNT_6ParamsE,@function
        .size           _ZN7cutlass13device_kernelIN5flash19enable_sm80_to_sm89INS1_16FlashAttnFwdSm80INS1_25CollectiveMainloopFwdSm80ILi8ELi1ELb0EN4cute5tupleIJNS5_1CILi128EEENS7_ILi64EEENS7_ILi192EEEEEELi192ENS_6half_tEfNS_4arch4Sm80ELb0ELb0ELb0ELb1ELb1ELb1ELb1ELb0EEENS1_21CollectiveEpilogueFwdINS6_IJS8_SA_S9_EEENS6_IJNS7_ILi1EEESI_SI_EEESC_SE_Li256ELb1ELb1ELb0ELb0EEENS1_19SingleTileSchedulerILb1ELb0ELb1ELi128EEEEEEEEEvNT_6ParamsE,(.L_x_20 - _ZN7cutlass13device_kernelIN5flash19enable_sm80_to_sm89INS1_16FlashAttnFwdSm80INS1_25CollectiveMainloopFwdSm80ILi8ELi1ELb0EN4cute5tupleIJNS5_1CILi128EEENS7_ILi64EEENS7_ILi192EEEEEELi192ENS_6half_tEfNS_4arch4Sm80ELb0ELb0ELb0ELb1ELb1ELb1ELb1ELb0EEENS1_21CollectiveEpilogueFwdINS6_IJS8_SA_S9_EEENS6_IJNS7_ILi1EEESI_SI_EEESC_SE_Li256ELb1ELb1ELb0ELb0EEENS1_19SingleTileSchedulerILb1ELb0ELb1ELi128EEEEEEEEEvNT_6ParamsE)
        .other          _ZN7cutlass13device_kernelIN5flash19enable_sm80_to_sm89INS1_16FlashAttnFwdSm80INS1_25CollectiveMainloopFwdSm80ILi8ELi1ELb0EN4cute5tupleIJNS5_1CILi128EEENS7_ILi64EEENS7_ILi192EEEEEELi192ENS_6half_tEfNS_4arch4Sm80ELb0ELb0ELb0ELb1ELb1ELb1ELb1ELb0EEENS1_21CollectiveEpilogueFwdINS6_IJS8_SA_S9_EEENS6_IJNS7_ILi1EEESI_SI_EEESC_SE_Li256ELb1ELb1ELb0ELb0EEENS1_19SingleTileSchedulerILb1ELb0ELb1ELi128EEEEEEEEEvNT_6ParamsE,@"STO_CUDA_ENTRY STV_DEFAULT"
_ZN7cutlass13device_kernelIN5flash19enable_sm80_to_sm89INS1_16FlashAttnFwdSm80INS1_25CollectiveMainloopFwdSm80ILi8ELi1ELb0EN4cute5tupleIJNS5_1CILi128EEENS7_ILi64EEENS7_ILi192EEEEEELi192ENS_6half_tEfNS_4arch4Sm80ELb0ELb0ELb0ELb1ELb1ELb1ELb1ELb0EEENS1_21CollectiveEpilogueFwdINS6_IJS8_SA_S9_EEENS6_IJNS7_ILi1EEESI_SI_EEESC_SE_Li256ELb1ELb1ELb0ELb0EEENS1_19SingleTileSchedulerILb1ELb0ELb1ELi128EEEEEEEEEvNT_6ParamsE:
[----:B------:R-:W-:Y:S01]  /*0000*/  LDC R1, c[0x0][0x28] ;  /* 0x00000a00ff017b82 */ /* 0x000fe20000000800 */
[----:B------:R-:W-:Y:S05]  /*0010*/  EXIT ;  /* 0x000000000000794d */ /* 0x000fea0003800000 */
.L_x_2:
        /* <DEDUP_REMOVED lines=14> */
.L_x_20:


//--------------------- .text._ZN7cutlass13device_kernelIN5flash19enable_sm80_to_sm89INS1_16FlashAttnFwdSm80INS1_25CollectiveMainloopFwdSm80ILi8ELi1ELb0EN4cute5tupleIJNS5_1CILi128EEENS7_ILi64EEENS7_ILi192EEEEEELi192ENS_6half_tEfNS_4arch4Sm80ELb0ELb1ELb0ELb0ELb1ELb0ELb1ELb0EEENS1_21CollectiveEpilogueFwdINS6_IJS8_SA_S9_EEENS6_IJNS7_ILi1EEESI_SI_EEESC_SE_Li256ELb0ELb1ELb0ELb0EEENS1_19SingleTileSchedulerILb0ELb0ELb1ELi128EEEEEEEEEvNT_6ParamsE --------------------------
	.section	.text._ZN7cutlass13device_kernelIN5flash19enable_sm80_to_sm89INS1_16FlashAttnFwdSm80INS1_25CollectiveMainloopFwdSm80ILi8ELi1ELb0EN4cute5tupleIJNS5_1CILi128EEENS7_ILi64EEENS7_ILi192EEEEEELi192ENS_6half_tEfNS_4arch4Sm80ELb0ELb1ELb0ELb0ELb1ELb0ELb1ELb0EEENS1_21CollectiveEpilogueFwdINS6_IJS8_SA_S9_EEENS6_IJNS7_ILi1EEESI_SI_EEESC_SE_Li256ELb0ELb1ELb0ELb0EEENS1_19SingleTileSchedulerILb0ELb0ELb1ELi128EEEEEEEEEvNT_6ParamsE,"ax",@progbits
	.align	128
.text._ZN7cutlass13device_kernelIN5flash19enable_sm80_to_sm89INS1_16FlashAttnFwdSm80INS1_25CollectiveMainloopFwdSm80ILi8ELi1ELb0EN4cute5tupleIJNS5_1CILi128EEENS7_ILi64EEENS7_ILi192EEEEEELi192ENS_6half_tEfNS_4arch4Sm80ELb0ELb1ELb0ELb0ELb1ELb0ELb1ELb0EEENS1_21CollectiveEpilogueFwdINS6_IJS8_SA_S9_EEENS6_IJNS7_ILi1EEESI_SI_EEESC_SE_Li256ELb0ELb1ELb0ELb0EEENS1_19SingleTileSchedulerILb0ELb0ELb1ELi128EEEEEEEEEvNT_6ParamsE:
        .type           _ZN7cutlass13device_kernelIN5flash19enable_sm80_to_sm89INS1_16FlashAttnFwdSm80INS1_25CollectiveMainloopFwdSm80ILi8ELi1ELb0EN4cute5tupleIJNS5_1CILi128EEENS7_ILi64EEENS7_ILi192EEEEEELi192ENS_6half_tEfNS_4arch4Sm80ELb0ELb1ELb0ELb0ELb1ELb0ELb1ELb0EEENS1_21CollectiveEpilogueFwdINS6_IJS8_SA_S9_EEENS6_IJNS7_ILi1EEESI_SI_EEESC_SE_Li256ELb0ELb1ELb0ELb0EEENS1_19SingleTileSchedulerILb0ELb0ELb1ELi128EEEEEEEEEvNT_6ParamsE,@function
        .size           _ZN7cutlass13device_kernelIN5flash19enable_sm80_to_sm89INS1_16FlashAttnFwdSm80INS1_25CollectiveMainloopFwdSm80ILi8ELi1ELb0EN4cute5tupleIJNS5_1CILi128EEENS7_ILi64EEENS7_ILi192EEEEEELi192ENS_6half_tEfNS_4arch4Sm80ELb0ELb1ELb0ELb0ELb1ELb0ELb1ELb0EEENS1_21CollectiveEpilogueFwdINS6_IJS8_SA_S9_EEENS6_IJNS7_ILi1EEESI_SI_EEESC_SE_Li256ELb0ELb1ELb0ELb0EEENS1_19SingleTileSchedulerILb0ELb0ELb1ELi128EEEEEEEEEvNT_6ParamsE,(.L_x_21 - _ZN7cutlass13device_kernelIN5flash19enable_sm80_to_sm89INS1_16FlashAttnFwdSm80INS1_25CollectiveMainloopFwdSm80ILi8ELi1ELb0EN4cute5tupleIJNS5_1CILi128EEENS7_ILi64EEENS7_ILi192EEEEEELi192ENS_6half_tEfNS_4arch4Sm80ELb0ELb1ELb0ELb0ELb1ELb0ELb1ELb0EEENS1_21CollectiveEpilogueFwdINS6_IJS8_SA_S9_EEENS6_IJNS7_ILi1EEESI_SI_EEESC_SE_Li256ELb0ELb1ELb0ELb0EEENS1_19SingleTileSchedulerILb0ELb0ELb1ELi128EEEEEEEEEvNT_6ParamsE)
        .other          _ZN7cutlass13device_kernelIN5flash19enable_sm80_to_sm89INS1_16FlashAttnFwdSm80INS1_25CollectiveMainloopFwdSm80ILi8ELi1ELb0EN4cute5tupleIJNS5_1CILi128EEENS7_ILi64EEENS7_ILi192EEEEEELi192ENS_6half_tEfNS_4arch4Sm80ELb0ELb1ELb0ELb0ELb1ELb0ELb1ELb0EEENS1_21CollectiveEpilogueFwdINS6_IJS8_SA_S9_EEENS6_IJNS7_ILi1EEESI_SI_EEESC_SE_Li256ELb0ELb1ELb0ELb0EEENS1_19SingleTileSchedulerILb0ELb0ELb1ELi128EEEEEEEEEvNT_6ParamsE,@"STO_CUDA_ENTRY STV_DEFAULT"
_ZN7cutlass13device_kernelIN5flash19enable_sm80_to_sm89INS1_16FlashAttnFwdSm80INS1_25CollectiveMainloopFwdSm80ILi8ELi1ELb0EN4cute5tupleIJNS5_1CILi128EEENS7_ILi64EEENS7_ILi192EEEEEELi192ENS_6half_tEfNS_4arch4Sm80ELb0ELb1ELb0ELb0ELb1ELb0ELb1ELb0EEENS1_21CollectiveEpilogueFwdINS6_IJS8_SA_S9_EEENS6_IJNS7_ILi1EEESI_SI_EEESC_SE_Li256ELb0ELb1ELb0ELb0EEENS1_19SingleTileSchedulerILb0ELb0ELb1ELi128EEEEEEEEEvNT_6ParamsE:
[----:B------:R-:W-:Y:S01]  /*0000*/  LDC R1, c[0x0][0x28] ;  /* 0x00000a00ff017b82 */ /* 0x000fe20000000800 */
[----:B------:R-:W-:Y:S05]  /*0010*/  EXIT ;  /* 0x000000000000794d */ /* 0x000fea0003800000 */
.L_x_3:
        /* <DEDUP_REMOVED lines=14> */
.L_x_21:


//--------------------- .text._ZN7cutlass13device_kernelIN5flash19enable_sm80_to_sm89INS1_16FlashAttnFwdSm80INS1_25CollectiveMainloopFwdSm80ILi8ELi1ELb0EN4cute5tupleIJNS5_1CILi128EEENS7_ILi64EEENS7_ILi192EEEEEELi192ENS_6half_tEfNS_4arch4Sm80ELb0ELb1ELb0ELb1ELb1ELb0ELb1ELb0EEENS1_21CollectiveEpilogueFwdINS6_IJS8_SA_S9_EEENS6_IJNS7_ILi1EEESI_SI_EEESC_SE_Li256ELb1ELb1ELb0ELb0EEENS1_19SingleTileSchedulerILb1ELb0ELb1ELi128EEEEEEEEEvNT_6ParamsE --------------------------
	.section	.text._ZN7cutlass13device_kernelIN5flash19enable_sm80_to_sm89INS1_16FlashAttnFwdSm80INS1_25CollectiveMainloopFwdSm80ILi8ELi1ELb0EN4cute5tupleIJNS5_1CILi128EEENS7_ILi64EEENS7_ILi192EEEEEELi192ENS_6half_tEfNS_4arch4Sm80ELb0ELb1ELb0ELb1ELb1ELb0ELb1ELb0EEENS1_21CollectiveEpilogueFwdINS6_IJS8_SA_S9_EEENS6_IJNS7_ILi1EEESI_SI_EEESC_SE_Li256ELb1ELb1ELb0ELb0EEENS1_19SingleTileSchedulerILb1ELb0ELb1ELi128EEEEEEEEEvNT_6ParamsE,"ax",@progbits
	.align	128
.text._ZN7cutlass13device_kernelIN5flash19enable_sm80_to_sm89INS1_16FlashAttnFwdSm80INS1_25CollectiveMainloopFwdSm80ILi8ELi1ELb0EN4cute5tupleIJNS5_1CILi128EEENS7_ILi64EEENS7_ILi192EEEEEELi192ENS_6half_tEfNS_4arch4Sm80ELb0ELb1ELb0ELb1ELb1ELb0ELb1ELb0EEENS1_21CollectiveEpilogueFwdINS6_IJS8_SA_S9_EEENS6_IJNS7_ILi1EEESI_SI_EEESC_SE_Li256ELb1ELb1ELb0ELb0EEENS1_19SingleTileSchedulerILb1ELb0ELb1ELi128EEEEEEEEEvNT_6ParamsE:
        .type           _ZN7cutlass13device_kernelIN5flash19enable_sm80_to_sm89INS1_16FlashAttnFwdSm80INS1_25CollectiveMainloopFwdSm80ILi8ELi1ELb0EN4cute5tupleIJNS5_1CILi128EEENS7_ILi64EEENS7_ILi192EEEEEELi192ENS_6half_tEfNS_4arch4Sm80ELb0ELb1ELb0ELb1ELb1ELb0ELb1ELb0EEENS1_21CollectiveEpilogueFwdINS6_IJS8_SA_S9_EEENS6_IJNS7_ILi1EEESI_SI_EEESC_SE_Li256ELb1ELb1ELb0ELb0EEENS1_19SingleTileSchedulerILb1ELb0ELb1ELi128EEEEEEEEEvNT_6ParamsE,@function
        .size           _ZN7cutlass13device_kernelIN5flash19enable_sm80_to_sm89INS1_16FlashAttnFwdSm80INS1_25CollectiveMainloopFwdSm80ILi8ELi1ELb0EN4cute5tupleIJNS5_1CILi128EEENS7_ILi64EEENS7_ILi192EEEEEELi192ENS_6half_tEfNS_4arch4Sm80ELb0ELb1ELb0ELb1ELb1ELb0ELb1ELb0EEENS1_21CollectiveEpilogueFwdINS6_IJS8_SA_S9_EEENS6_IJNS7_ILi1EEESI_SI_EEESC_SE_Li256ELb1ELb1ELb0ELb0EEENS1_19SingleTileSchedulerILb1ELb0ELb1ELi128EEEEEEEEEvNT_6ParamsE,(.L_x_22 - _ZN7cutlass13device_kernelIN5flash19enable_sm80_to_sm89INS1_16FlashAttnFwdSm80INS1_25CollectiveMainloopFwdSm80ILi8ELi1ELb0EN4cute5tupleIJNS5_1CILi128EEENS7_ILi64EEENS7_ILi192EEEEEELi192ENS_6half_tEfNS_4arch4Sm80ELb0ELb1ELb0ELb1ELb1ELb0ELb1ELb0EEENS1_21CollectiveEpilogueFwdINS6_IJS8_SA_S9_EEENS6_IJNS7_ILi1EEESI_SI_EEESC_SE_Li256ELb1ELb1ELb0ELb0EEENS1_19SingleTileSchedulerILb1ELb0ELb1ELi128EEEEEEEEEvNT_6ParamsE)
        .other          _ZN7cutlass13device_kernelIN5flash19enable_sm80_to_sm89INS1_16FlashAttnFwdSm80INS1_25CollectiveMainloopFwdSm80ILi8ELi1ELb0EN4cute5tupleIJNS5_1CILi128EEENS7_ILi64EEENS7_ILi192EEEEEELi192ENS_6half_tEfNS_4arch4Sm80ELb0ELb1ELb0ELb1ELb1ELb0ELb1ELb0EEENS1_21CollectiveEpilogueFwdINS6_IJS8_SA_S9_EEENS6_IJNS7_ILi1EEESI_SI_EEESC_SE_Li256ELb1ELb1ELb0ELb0EEENS1_19SingleTileSchedulerILb1ELb0ELb1ELi128EEEEEEEEEvNT_6ParamsE,@"STO_CUDA_ENTRY STV_DEFAULT"
_ZN7cutlass13device_kernelIN5flash19enable_sm80_to_sm89INS1_16FlashAttnFwdSm80INS1_25CollectiveMainloopFwdSm80ILi8ELi1ELb0EN4cute5tupleIJNS5_1CILi128EEENS7_ILi64EEENS7_ILi192EEEEEELi192ENS_6half_tEfNS_4arch4Sm80ELb0ELb1ELb0ELb1ELb1ELb0ELb1ELb0EEENS1_21CollectiveEpilogueFwdINS6_IJS8_SA_S9_EEENS6_IJNS7_ILi1EEESI_SI_EEESC_SE_Li256ELb1ELb1ELb0ELb0EEENS1_19SingleTileSchedulerILb1ELb0ELb1ELi128EEEEEEEEEvNT_6ParamsE:
[----:B------:R-:W-:Y:S01]  /*0000*/  LDC R1, c[0x0][0x28] ;  /* 0x00000a00ff017b82 */ /* 0x000fe20000000800 */
[----:B------:R-:W-:Y:S05]  /*0010*/  EXIT ;  /* 0x000000000000794d */ /* 0x000fea0003800000 */
.L_x_4:
        /* <DEDUP_REMOVED lines=14> */
.L_x_22:


//--------------------- .text._ZN7cutlass13device_kernelIN5flash19enable_sm80_to_sm89INS1_16FlashAttnFwdSm80INS1_25CollectiveMainloopFwdSm80ILi8ELi1ELb0EN4cute5tupleIJNS5_1CILi128EEENS7_ILi64EEENS7_ILi192EEEEEELi192ENS_6half_tEfNS_4arch4Sm80ELb0ELb1ELb0ELb1ELb1ELb1ELb1ELb0EEENS1_21CollectiveEpilogueFwdINS6_IJS8_SA_S9_EEENS6_IJNS7_ILi1EEESI_SI_EEESC_SE_Li256ELb1ELb1ELb0ELb0EEENS1_19SingleTileSchedulerILb1ELb0ELb1ELi128EEEEEEEEEvNT_6ParamsE --------------------------
	.section	.text._ZN7cutlass13device_kernelIN5flash19enable_sm80_to_sm89INS1_16FlashAttnFwdSm80INS1_25CollectiveMainloopFwdSm80ILi8ELi1ELb0EN4cute5tupleIJNS5_1CILi128EEENS7_ILi64EEENS7_ILi192EEEEEELi192ENS_6half_tEfNS_4arch4Sm80ELb0ELb1ELb0ELb1ELb1ELb1ELb1ELb0EEENS1_21CollectiveEpilogueFwdINS6_IJS8_SA_S9_EEENS6_IJNS7_ILi1EEESI_SI_EEESC_SE_Li256ELb1ELb1ELb0ELb0EEENS1_19SingleTileSchedulerILb1ELb0ELb1ELi128EEEEEEEEEvNT_6ParamsE,"ax",@progbits
	.align	128
.text._ZN7cutlass13device_kernelIN5flash19enable_sm80_to_sm89INS1_16FlashAttnFwdSm80INS1_25CollectiveMainloopFwdSm80ILi8ELi1ELb0EN4cute5tupleIJNS5_1CILi128EEENS7_ILi64EEENS7_ILi192EEEEEELi192ENS_6half_tEfNS_4arch4Sm80ELb0ELb1ELb0ELb1ELb1ELb1ELb1ELb0EEENS1_21CollectiveEpilogueFwdINS6_IJS8_SA_S9_EEENS6_IJNS7_ILi1EEESI_SI_EEESC_SE_Li256ELb1ELb1ELb0ELb0EEENS1_19SingleTileSchedulerILb1ELb0ELb1ELi128EEEEEEEEEvNT_6ParamsE:
        .type           _ZN7cutlass13device_kernelIN5flash19enable_sm80_to_sm89INS1_16FlashAttnFwdSm80INS1_25CollectiveMainloopFwdSm80ILi8ELi1ELb0EN4cute5tupleIJNS5_1CILi128EEENS7_ILi64EEENS7_ILi192EEEEEELi192ENS_6half_tEfNS_4arch4Sm80ELb0ELb1ELb0ELb1ELb1ELb1ELb1ELb0EEENS1_21CollectiveEpilogueFwdINS6_IJS8_SA_S9_EEENS6_IJNS7_ILi1EEESI_SI_EEESC_SE_Li256ELb1ELb1ELb0ELb0EEENS1_19SingleTileSchedulerILb1ELb0ELb1ELi128EEEEEEEEEvNT_6ParamsE,@function
        .size           _ZN7cutlass13device_kernelIN5flash19enable_sm80_to_sm89INS1_16FlashAttnFwdSm80INS1_25CollectiveMainloopFwdSm80ILi8ELi1ELb0EN4cute5tupleIJNS5_1CILi128EEENS7_ILi64EEENS7_ILi192EEEEEELi192ENS_6half_tEfNS_4arch4Sm80ELb0ELb1ELb0ELb1ELb1ELb1ELb1ELb0EEENS1_21CollectiveEpilogueFwdINS6_IJS8_SA_S9_EEENS6_IJNS7_ILi1EEESI_SI_EEESC_SE_Li256ELb1ELb1ELb0ELb0EEENS1_19SingleTileSchedulerILb1ELb0ELb1ELi128EEEEEEEEEvNT_6ParamsE,(.L_x_23 - _ZN7cutlass13device_kernelIN5flash19enable_sm80_to_sm89INS1_16FlashAttnFwdSm80INS1_25CollectiveMainloopFwdSm80ILi8ELi1ELb0EN4cute5tupleIJNS5_1CILi128EEENS7_ILi64EEENS7_ILi192EEEEEELi192ENS_6half_tEfNS_4arch4Sm80ELb0ELb1ELb0ELb1ELb1ELb1ELb1ELb0EEENS1_21CollectiveEpilogueFwdINS6_IJS8_SA_S9_EEENS6_IJNS7_ILi1EEESI_SI_EEESC_SE_Li256ELb1ELb1ELb0ELb0EEENS1_19SingleTileSchedulerILb1ELb0ELb1ELi128EEEEEEEEEvNT_6ParamsE)
        .other          _ZN7cutlass13device_kernelIN5flash19enable_sm80_to_sm89INS1_16FlashAttnFwdSm80INS1_25CollectiveMainloopFwdSm80ILi8ELi1ELb0EN4cute5tupleIJNS5_1CILi128EEENS7_ILi64EEENS7_ILi192EEEEEELi192ENS_6half_tEfNS_4arch4Sm80ELb0ELb1ELb0ELb1ELb1ELb1ELb1ELb0EEENS1_21CollectiveEpilogueFwdINS6_IJS8_SA_S9_EEENS6_IJNS7_ILi1EEESI_SI_EEESC_SE_Li256ELb1ELb1ELb0ELb0EEENS1_19SingleTileSchedulerILb1ELb0ELb1ELi128EEEEEEEEEvNT_6ParamsE,@"STO_CUDA_ENTRY STV_DEFAULT"
_ZN7cutlass13device_kernelIN5flash19enable_sm80_to_sm89INS1_16FlashAttnFwdSm80INS1_25CollectiveMainloopFwdSm80ILi8ELi1ELb0EN4cute5tupleIJNS5_1CILi128EEENS7_ILi64EEENS7_ILi192EEEEEELi192ENS_6half_tEfNS_4arch4Sm80ELb0ELb1ELb0ELb1ELb1ELb1ELb1ELb0EEENS1_21CollectiveEpilogueFwdINS6_IJS8_SA_S9_EEENS6_IJNS7_ILi1EEESI_SI_EEESC_SE_Li256ELb1ELb1ELb0ELb0EEENS1_19SingleTileSchedulerILb1ELb0ELb1ELi128EEEEEEEEEvNT_6ParamsE:
[----:B------:R-:W-:Y:S01]  /*0000*/  LDC R1, c[0x0][0x28] ;  /* 0x00000a00ff017b82 */ /* 0x000fe20000000800 */
[----:B------:R-:W-:Y:S05]  /*0010*/  EXIT ;  /* 0x000000000000794d */ /* 0x000fea0003800000 */
.L_x_5:
        /* <DEDUP_REMOVED lines=14> */
.L_x_23:


//--------------------- .text._ZN7cutlass13device_kernelIN5flash19enable_sm80_to_sm89INS1_16FlashAttnFwdSm80INS1_25CollectiveMainloopFwdSm80ILi8ELi1ELb0EN4cute5tupleIJNS5_1CILi128EEENS7_ILi64EEENS7_ILi192EEEEEELi192ENS_6half_tEfNS_4arch4Sm80ELb1ELb0ELb0ELb0ELb1ELb0ELb1ELb0EEENS1_21CollectiveEpilogueFwdINS6_IJS8_SA_S9_EEENS6_IJNS7_ILi1EEESI_SI_EEESC_SE_Li256ELb0ELb1ELb0ELb0EEENS1_30DynamicPersistentTileSchedulerILi256ELi256ELb0ELb1ELb0EEEEEEEEEvNT_6ParamsE --------------------------
	.section	.text._ZN7cutlass13device_kernelIN5flash19enable_sm80_to_sm89INS1_16FlashAttnFwdSm80INS1_25CollectiveMainloopFwdSm80ILi8ELi1ELb0EN4cute5tupleIJNS5_1CILi128EEENS7_ILi64EEENS7_ILi192EEEEEELi192ENS_6half_tEfNS_4arch4Sm80ELb1ELb0ELb0ELb0ELb1ELb0ELb1ELb0EEENS1_21CollectiveEpilogueFwdINS6_IJS8_SA_S9_EEENS6_IJNS7_ILi1EEESI_SI_EEESC_SE_Li256ELb0ELb1ELb0ELb0EEENS1_30DynamicPersistentTileSchedulerILi256ELi256ELb0ELb1ELb0EEEEEEEEEvNT_6ParamsE,"ax",@progbits
	.align	128
.text._ZN7cutlass13device_kernelIN5flash19enable_sm80_to_sm89INS1_16FlashAttnFwdSm80INS1_25CollectiveMainloopFwdSm80ILi8ELi1ELb0EN4cute5tupleIJNS5_1CILi128EEENS7_ILi64EEENS7_ILi192EEEEEELi192ENS_6half_tEfNS_4arch4Sm80ELb1ELb0ELb0ELb0ELb1ELb0ELb1ELb0EEENS1_21CollectiveEpilogueFwdINS6_IJS8_SA_S9_EEENS6_IJNS7_ILi1EEESI_SI_EEESC_SE_Li256ELb0ELb1ELb0ELb0EEENS1_30DynamicPersistentTileSchedulerILi256ELi256ELb0ELb1ELb0EEEEEEEEEvNT_6ParamsE:
        .type           _ZN7cutlass13device_kernelIN5flash19enable_sm80_to_sm89INS1_16FlashAttnFwdSm80INS1_25CollectiveMainloopFwdSm80ILi8ELi1ELb0EN4cute5tupleIJNS5_1CILi128EEENS7_ILi64EEENS7_ILi192EEEEEELi192ENS_6half_tEfNS_4arch4Sm80ELb1ELb0ELb0ELb0ELb1ELb0ELb1ELb0EEENS1_21CollectiveEpilogueFwdINS6_IJS8_SA_S9_EEENS6_IJNS7_ILi1EEESI_SI_EEESC_SE_Li256ELb0ELb1ELb0ELb0EEENS1_30DynamicPersistentTileSchedulerILi256ELi256ELb0ELb1ELb0EEEEEEEEEvNT_6ParamsE,@function
        .size           _ZN7cutlass13device_kernelIN5flash19enable_sm80_to_sm89INS1_16FlashAttnFwdSm80INS1_25CollectiveMainloopFwdSm80ILi8ELi1ELb0EN4cute5tupleIJNS5_1CILi128EEENS7_ILi64EEENS7_ILi192EEEEEELi192ENS_6half_tEfNS_4arch4Sm80ELb1ELb0ELb0ELb0ELb1ELb0ELb1ELb0EEENS1_21CollectiveEpilogueFwdINS6_IJS8_SA_S9_EEENS6_IJNS7_ILi1EEESI_SI_EEESC_SE_Li256ELb0ELb1ELb0ELb0EEENS1_30DynamicPersistentTileSchedulerILi256ELi256ELb0ELb1ELb0EEEEEEEEEvNT_6ParamsE,(.L_x_24 - _ZN7cutlass13device_kernelIN5flash19enable_sm80_to_sm89INS1_16FlashAttnFwdSm80INS1_25CollectiveMainloopFwdSm80ILi8ELi1ELb0EN4cute5tupleIJNS5_1CILi128EEENS7_ILi64EEENS7_ILi192EEEEEELi192ENS_6half_tEfNS_4arch4Sm80ELb1ELb0ELb0ELb0ELb1ELb0ELb1ELb0EEENS1_21CollectiveEpilogueFwdINS6_IJS8_SA_S9_EEENS6_IJNS7_ILi1EEESI_SI_EEESC_SE_Li256ELb0ELb1ELb0ELb0EEENS1_30DynamicPersistentTileSchedulerILi256ELi256ELb0ELb1ELb0EEEEEEEEEvNT_6ParamsE)
        .other          _ZN7cutlass13device_kernelIN5flash19enable_sm80_to_sm89INS1_16FlashAttnFwdSm80INS1_25CollectiveMainloopFwdSm80ILi8ELi1ELb0EN4cute5tupleIJNS5_1CILi128EEENS7_ILi64EEENS7_ILi192EEEEEELi192ENS_6half_tEfNS_4arch4Sm80ELb1ELb0ELb0ELb0ELb1ELb0ELb1ELb0EEENS1_21CollectiveEpilogueFwdINS6_IJS8_SA_S9_EEENS6_IJNS7_ILi1EEESI_SI_EEESC_SE_Li256ELb0ELb1ELb0ELb0EEENS1_30DynamicPersistentTileSchedulerILi256ELi256ELb0ELb1ELb0EEEEEEEEEvNT_6ParamsE,@"STO_CUDA_ENTRY STV_DEFAULT"
_ZN7cutlass13device_kernelIN5flash19enable_sm80_to_sm89INS1_16FlashAttnFwdSm80INS1_25CollectiveMainloopFwdSm80ILi8ELi1ELb0EN4cute5tupleIJNS5_1CILi128EEENS7_ILi64EEENS7_ILi192EEEEEELi192ENS_6half_tEfNS_4arch4Sm80ELb1ELb0ELb0ELb0ELb1ELb0ELb1ELb0EEENS1_21CollectiveEpilogueFwdINS6_IJS8_SA_S9_EEENS6_IJNS7_ILi1EEESI_SI_EEESC_SE_Li256ELb0ELb1ELb0ELb0EEENS1_30DynamicPersistentTileSchedulerILi256ELi256ELb0ELb1ELb0EEEEEEEEEvNT_6ParamsE:
[----:B------:R-:W-:Y:S01]  /*0000*/  LDC R1, c[0x0][0x28] ;  /* 0x00000a00ff017b82 */ /* 0x000fe20000000800 */
[----:B------:R-:W-:Y:S05]  /*0010*/  EXIT ;  /* 0x000000000000794d */ /* 0x000fea0003800000 */
.L_x_6:
        /* <DEDUP_REMOVED lines=14> */
.L_x_24:


//--------------------- .text._ZN7cutlass13device_kernelIN5flash19enable_sm80_to_sm89INS1_16FlashAttnFwdSm80INS1_25CollectiveMainloopFwdSm80ILi8ELi1ELb0EN4cute5tupleIJNS5_1CILi128EEENS7_ILi64EEENS7_ILi192EEEEEELi192ENS_6half_tEfNS_4arch4Sm80ELb1ELb0ELb0ELb1ELb1ELb0ELb1ELb0EEENS1_21CollectiveEpilogueFwdINS6_IJS8_SA_S9_EEENS6_IJNS7_ILi1EEESI_SI_EEESC_SE_Li256ELb1ELb1ELb0ELb0EEENS1_19SingleTileSchedulerILb1ELb0ELb1ELi128EEEEEEEEEvNT_6ParamsE --------------------------
	.section	.text._ZN7cutlass13device_kernelIN5flash19enable_sm80_to_sm89INS1_16FlashAttnFwdSm80INS1_25CollectiveMainloopFwdSm80ILi8ELi1ELb0EN4cute5tupleIJNS5_1CILi128EEENS7_ILi64EEENS7_ILi192EEEEEELi192ENS_6half_tEfNS_4arch4Sm80ELb1ELb0ELb0ELb1ELb1ELb0ELb1ELb0EEENS1_21CollectiveEpilogueFwdINS6_IJS8_SA_S9_EEENS6_IJNS7_ILi1EEESI_SI_EEESC_SE_Li256ELb1ELb1ELb0ELb0EEENS1_19SingleTileSchedulerILb1ELb0ELb1ELi128EEEEEEEEEvNT_6ParamsE,"ax",@progbits
	.align	128
.text._ZN7cutlass13device_kernelIN5flash19enable_sm80_to_sm89INS1_16FlashAttnFwdSm80INS1_25CollectiveMainloopFwdSm80ILi8ELi1ELb0EN4cute5tupleIJNS5_1CILi128EEENS7_ILi64EEENS7_ILi192EEEEEELi192ENS_6half_tEfNS_4arch4Sm80ELb1ELb0ELb0ELb1ELb1ELb0ELb1ELb0EEENS1_21CollectiveEpilogueFwdINS6_IJS8_SA_S9_EEENS6_IJNS7_ILi1EEESI_SI_EEESC_SE_Li256ELb1ELb1ELb0ELb0EEENS1_19SingleTileSchedulerILb1ELb0ELb1ELi128EEEEEEEEEvNT_6ParamsE:
        .type           _ZN7cutlass13device_kernelIN5flash19enable_sm80_to_sm89INS1_16FlashAttnFwdSm80INS1_25CollectiveMainloopFwdSm80ILi8ELi1ELb0EN4cute5tupleIJNS5_1CILi128EEENS7_ILi64EEENS7_ILi192EEEEEELi192ENS_6half_tEfNS_4arch4Sm80ELb1ELb0ELb0ELb1ELb1ELb0ELb1ELb0EEENS1_21CollectiveEpilogueFwdINS6_IJS8_SA_S9_EEENS6_IJNS7_ILi1EEESI_SI_EEESC_SE_Li256ELb1ELb1ELb0ELb0EEENS1_19SingleTileSchedulerILb1ELb0ELb1ELi128EEEEEEEEEvNT_6ParamsE,@function
        .size           _ZN7cutlass13device_kernelIN5flash19enable_sm80_to_sm89INS1_16FlashAttnFwdSm80INS1_25CollectiveMainloopFwdSm80ILi8ELi1ELb0EN4cute5tupleIJNS5_1CILi128EEENS7_ILi64EEENS7_ILi192EEEEEELi192ENS_6half_tEfNS_4arch4Sm80ELb1ELb0ELb0ELb1ELb1ELb0ELb1ELb0EEENS1_21CollectiveEpilogueFwdINS6_IJS8_SA_S9_EEENS6_IJNS7_ILi1EEESI_SI_EEESC_SE_Li256ELb1ELb1ELb0ELb0EEENS1_19SingleTileSchedulerILb1ELb0ELb1ELi128EEEEEEEEEvNT_6ParamsE,(.L_x_25 - _ZN7cutlass13device_kernelIN5flash19enable_sm80_to_sm89INS1_16FlashAttnFwdSm80INS1_25CollectiveMainloopFwdSm80ILi8ELi1ELb0EN4cute5tupleIJNS5_1CILi128EEENS7_ILi64EEENS7_ILi192EEEEEELi192ENS_6half_tEfNS_4arch4Sm80ELb1ELb0ELb0ELb1ELb1ELb0ELb1ELb0EEENS1_21CollectiveEpilogueFwdINS6_IJS8_SA_S9_EEENS6_IJNS7_ILi1EEESI_SI_EEESC_SE_Li256ELb1ELb1ELb0ELb0EEENS1_19SingleTileSchedulerILb1ELb0ELb1ELi128EEEEEEEEEvNT_6ParamsE)
        .other          _ZN7cutlass13device_kernelIN5flash19enable_sm80_to_sm89INS1_16FlashAttnFwdSm80INS1_25CollectiveMainloopFwdSm80ILi8ELi1ELb0EN4cute5tupleIJNS5_1CILi128EEENS7_ILi64EEENS7_ILi192EEEEEELi192ENS_6half_tEfNS_4arch4Sm80ELb1ELb0ELb0ELb1ELb1ELb0ELb1ELb0EEENS1_21CollectiveEpilogueFwdINS6_IJS8_SA_S9_EEENS6_IJNS7_ILi1EEESI_SI_EEESC_SE_Li256ELb1ELb1ELb0ELb0EEENS1_19SingleTileSchedulerILb1ELb0ELb1ELi128EEEEEEEEEvNT_6ParamsE,@"STO_CUDA_ENTRY STV_DEFAULT"
_ZN7cutlass13device_kernelIN5flash19enable_sm80_to_sm89INS1_16FlashAttnFwdSm80INS1_25CollectiveMainloopFwdSm80ILi8ELi1ELb0EN4cute5tupleIJNS5_1CILi128EEENS7_ILi64EEENS7_ILi192EEEEEELi192ENS_6half_tEfNS_4arch4Sm80ELb1ELb0ELb0ELb1ELb1ELb0ELb1ELb0EEENS1_21CollectiveEpilogueFwdINS6_IJS8_SA_S9_EEENS6_IJNS7_ILi1EEESI_SI_EEESC_SE_Li256ELb1ELb1ELb0ELb0EEENS1_19SingleTileSchedulerILb1ELb0ELb1ELi128EEEEEEEEEvNT_6ParamsE:
[----:B------:R-:W-:Y:S01]  /*0000*/  LDC R1, c[0x0][0x28] ;  /* 0x00000a00ff017b82 */ /* 0x000fe20000000800 */
[----:B------:R-:W-:Y:S05]  /*0010*/  EXIT ;  /* 0x000000000000794d */ /* 0x000fea0003800000 */
.L_x_7:
        /* <DEDUP_REMOVED lines=14> */
.L_x_25:


//--------------------- .text._ZN7cutlass13device_kernelIN5flash19enable_sm80_to_sm89INS1_16FlashAttnFwdSm80INS1_25CollectiveMainloopFwdSm80ILi8ELi1ELb0EN4cute5tupleIJNS5_1CILi128EEENS7_ILi64EEENS7_ILi192EEEEEELi192ENS_6half_tEfNS_4arch4Sm80ELb1ELb0ELb0ELb1ELb1ELb1ELb1ELb0EEENS1_21CollectiveEpilogueFwdINS6_IJS8_SA_S9_EEENS6_IJNS7_ILi1EEESI_SI_EEESC_SE_Li256ELb1ELb1ELb0ELb0EEENS1_19SingleTileSchedulerILb1ELb0ELb1ELi128EEEEEEEEEvNT_6ParamsE --------------------------
	.section	.text._ZN7cutlass13device_kernelIN5flash19enable_sm80_to_sm89INS1_16FlashAttnFwdSm80INS1_25CollectiveMainloopFwdSm80ILi8ELi1ELb0EN4cute5tupleIJNS5_1CILi128EEENS7_ILi64EEENS7_ILi192EEEEEELi192ENS_6half_tEfNS_4arch4Sm80ELb1ELb0ELb0ELb1ELb1ELb1ELb1ELb0EEENS1_21CollectiveEpilogueFwdINS6_IJS8_SA_S9_EEENS6_IJNS7_ILi1EEESI_SI_EEESC_SE_Li256ELb1ELb1ELb0ELb0EEENS1_19SingleTileSchedulerILb1ELb0ELb1ELi128EEEEEEEEEvNT_6ParamsE,"ax",@progbits
	.align	128
.text._ZN7cutlass13device_kernelIN5flash19enable_sm80_to_sm89INS1_16FlashAttnFwdSm80INS1_25CollectiveMainloopFwdSm80ILi8ELi1ELb0EN4cute5tupleIJNS5_1CILi128EEENS7_ILi64EEENS7_ILi192EEEEEELi192ENS_6half_tEfNS_4arch4Sm80ELb1ELb0ELb0ELb1ELb1ELb1ELb1ELb0EEENS1_21CollectiveEpilogueFwdINS6_IJS8_SA_S9_EEENS6_IJNS7_ILi1EEESI_SI_EEESC_SE_Li256ELb1ELb1ELb0ELb0EEENS1_19SingleTileSchedulerILb1ELb0ELb1ELi128EEEEEEEEEvNT_6ParamsE:
        .type           _ZN7cutlass13device_kernelIN5flash19enable_sm80_to_sm89INS1_16FlashAttnFwdSm80INS1_25CollectiveMainloopFwdSm80ILi8ELi1ELb0EN4cute5tupleIJNS5_1CILi128EEENS7_ILi64EEENS7_ILi192EEEEEELi192ENS_6half_tEfNS_4arch4Sm80ELb1ELb0ELb0ELb1ELb1ELb1ELb1ELb0EEENS1_21CollectiveEpilogueFwdINS6_IJS8_SA_S9_EEENS6_IJNS7_ILi1EEESI_SI_EEESC_SE_Li256ELb1ELb1ELb0ELb0EEENS1_19SingleTileSchedulerILb1ELb0ELb1ELi128EEEEEEEEEvNT_6ParamsE,@function
        .size           _ZN7cutlass13device_kernelIN5flash19enable_sm80_to_sm89INS1_16FlashAttnFwdSm80INS1_25CollectiveMainloopFwdSm80ILi8ELi1ELb0EN4cute5tupleIJNS5_1CILi128EEENS7_ILi64EEENS7_ILi192EEEEEELi192ENS_6half_tEfNS_4arch4Sm80ELb1ELb0ELb0ELb1ELb1ELb1ELb1ELb0EEENS1_21CollectiveEpilogueFwdINS6_IJS8_SA_S9_EEENS6_IJNS7_ILi1EEESI_SI_EEESC_SE_Li256ELb1ELb1ELb0ELb0EEENS1_19SingleTileSchedulerILb1ELb0ELb1ELi128EEEEEEEEEvNT_6ParamsE,(.L_x_26 - _ZN7cutlass13device_kernelIN5flash19enable_sm80_to_sm89INS1_16FlashAttnFwdSm80INS1_25CollectiveMainloopFwdSm80ILi8ELi1ELb0EN4cute5tupleIJNS5_1CILi128EEENS7_ILi64EEENS7_ILi192EEEEEELi192ENS_6half_tEfNS_4arch4Sm80ELb1ELb0ELb0ELb1ELb1ELb1ELb1ELb0EEENS1_21CollectiveEpilogueFwdINS6_IJS8_SA_S9_EEENS6_IJNS7_ILi1EEESI_SI_EEESC_SE_Li256ELb1ELb1ELb0ELb0EEENS1_19SingleTileSchedulerILb1ELb0ELb1ELi128EEEEEEEEEvNT_6ParamsE)
        .other          _ZN7cutlass13device_kernelIN5flash19enable_sm80_to_sm89INS1_16FlashAttnFwdSm80INS1_25CollectiveMainloopFwdSm80ILi8ELi1ELb0EN4cute5tupleIJNS5_1CILi128EEENS7_ILi64EEENS7_ILi192EEEEEELi192ENS_6half_tEfNS_4arch4Sm80ELb1ELb0ELb0ELb1ELb1ELb1ELb1ELb0EEENS1_21CollectiveEpilogueFwdINS6_IJS8_SA_S9_EEENS6_IJNS7_ILi1EEESI_SI_EEESC_SE_Li256ELb1ELb1ELb0ELb0EEENS1_19SingleTileSchedulerILb1ELb0ELb1ELi128EEEEEEEEEvNT_6ParamsE,@"STO_CUDA_ENTRY STV_DEFAULT"
_ZN7cutlass13device_kernelIN5flash19enable_sm80_to_sm89INS1_16FlashAttnFwdSm80INS1_25CollectiveMainloopFwdSm80ILi8ELi1ELb0EN4cute5tupleIJNS5_1CILi128EEENS7_ILi64EEENS7_ILi192EEEEEELi192ENS_6half_tEfNS_4arch4Sm80ELb1ELb0ELb0ELb1ELb1ELb1ELb1ELb0EEENS1_21CollectiveEpilogueFwdINS6_IJS8_SA_S9_EEENS6_IJNS7_ILi1EEESI_SI_EEESC_SE_Li256ELb1ELb1ELb0ELb0EEENS1_19SingleTileSchedulerILb1ELb0ELb1ELi128EEEEEEEEEvNT_6ParamsE:
[----:B------:R-:W-:Y:S01]  /*0000*/  LDC R1, c[0x0][0x28] ;  /* 0x00000a00ff017b82 */ /* 0x000fe20000000800 */
[----:B------:R-:W-:Y:S05]  /*0010*/  EXIT ;  /* 0x000000000000794d */ /* 0x000fea0003800000 */
.L_x_8:
        /* <DEDUP_REMOVED lines=14> */
.L_x_26:


//--------------------- .text._ZN7cutlass13device_kernelIN5flash19enable_sm80_to_sm89INS1_16FlashAttnFwdSm80INS1_25CollectiveMainloopFwdSm80ILi8ELi2ELb0EN4cute5tupleIJNS5_1CILi128EEENS7_ILi64EEENS7_ILi192EEEEEELi192ENS_6half_tEfNS_4arch4Sm80ELb0ELb0ELb0ELb0ELb1ELb0ELb1ELb0EEENS1_21CollectiveEpilogueFwdINS6_IJS8_SA_S9_EEENS6_IJNS7_ILi1EEESI_SI_EEESC_SE_Li256ELb0ELb1ELb0ELb0EEENS1_19SingleTileSchedulerILb0ELb0ELb1ELi128EEEEEEEEEvNT_6ParamsE --------------------------
	.section	.text._ZN7cutlass13device_kernelIN5flash19enable_sm80_to_sm89INS1_16FlashAttnFwdSm80INS1_25CollectiveMainloopFwdSm80ILi8ELi2ELb0EN4cute5tupleIJNS5_1CILi128EEENS7_ILi64EEENS7_ILi192EEEEEELi192ENS_6half_tEfNS_4arch4Sm80ELb0ELb0ELb0ELb0ELb1ELb0ELb1ELb0EEENS1_21CollectiveEpilogueFwdINS6_IJS8_SA_S9_EEENS6_IJNS7_ILi1EEESI_SI_EEESC_SE_Li256ELb0ELb1ELb0ELb0EEENS1_19SingleTileSchedulerILb0ELb0ELb1ELi128EEEEEEEEEvNT_6ParamsE,"ax",@progbits
	.align	128
.text._ZN7cutlass13device_kernelIN5flash19enable_sm80_to_sm89INS1_16FlashAttnFwdSm80INS1_25CollectiveMainloopFwdSm80ILi8ELi2ELb0EN4cute5tupleIJNS5_1CILi128EEENS7_ILi64EEENS7_ILi192EEEEEELi192ENS_6half_tEfNS_4arch4Sm80ELb0ELb0ELb0ELb0ELb1ELb0ELb1ELb0EEENS1_21CollectiveEpilogueFwdINS6_IJS8_SA_S9_EEENS6_IJNS7_ILi1EEESI_SI_EEESC_SE_Li256ELb0ELb1ELb0ELb0EEENS1_19SingleTileSchedulerILb0ELb0ELb1ELi128EEEEEEEEEvNT_6ParamsE:
        .type           _ZN7cutlass13device_kernelIN5flash19enable_sm80_to_sm89INS1_16FlashAttnFwdSm80INS1_25CollectiveMainloopFwdSm80ILi8ELi2ELb0EN4cute5tupleIJNS5_1CILi128EEENS7_ILi64EEENS7_ILi192EEEEEELi192ENS_6half_tEfNS_4arch4Sm80ELb0ELb0ELb0ELb0ELb1ELb0ELb1ELb0EEENS1_21CollectiveEpilogueFwdINS6_IJS8_SA_S9_EEENS6_IJNS7_ILi1EEESI_SI_EEESC_SE_Li256ELb0ELb1ELb0ELb0EEENS1_19SingleTileSchedulerILb0ELb0ELb1ELi128EEEEEEEEEvNT_6ParamsE,@function
        .size           _ZN7cutlass13device_kernelIN5flash19enable_sm80_to_sm89INS1_16FlashAttnFwdSm80INS1_25CollectiveMainloopFwdSm80ILi8ELi2ELb0EN4cute5tupleIJNS5_1CILi128EEENS7_ILi64EEENS7_ILi192EEEEEELi192ENS_6half_tEfNS_4arch4Sm80ELb0ELb0ELb0ELb0ELb1ELb0ELb1ELb0EEENS1_21CollectiveEpilogueFwdINS6_IJS8_SA_S9_EEENS6_IJNS7_ILi1EEESI_SI_EEESC_SE_Li256ELb0ELb1ELb0ELb0EEENS1_19SingleTileSchedulerILb0ELb0ELb1ELi128EEEEEEEEEvNT_6ParamsE,(.L_x_27 - _ZN7cutlass13device_kernelIN5flash19enable_sm80_to_sm89INS1_16FlashAttnFwdSm80INS1_25CollectiveMainloopFwdSm80ILi8ELi2ELb0EN4cute5tupleIJNS5_1CILi128EEENS7_ILi64EEENS7_ILi192EEEEEELi192ENS_6half_tEfNS_4arch4Sm80ELb0ELb0ELb0ELb0ELb1ELb0ELb1ELb0EEENS1_21CollectiveEpilogueFwdINS6_IJS8_SA_S9_EEENS6_IJNS7_ILi1EEESI_SI_EEESC_SE_Li256ELb0ELb1ELb0ELb0EEENS1_19SingleTileSchedulerILb0ELb0ELb1ELi128EEEEEEEEEvNT_6ParamsE)
        .other          _ZN7cutlass13device_kernelIN5flash19enable_sm80_to_sm89INS1_16FlashAttnFwdSm80INS1_25CollectiveMainloopFwdSm80ILi8ELi2ELb0EN4cute5tupleIJNS5_1CILi128EEENS7_ILi64EEENS7_ILi192EEEEEELi192ENS_6half_tEfNS_4arch4Sm80ELb0ELb0ELb0ELb0ELb1ELb0ELb1ELb0EEENS1_21CollectiveEpilogueFwdINS6_IJS8_SA_S9_EEENS6_IJNS7_ILi1EEESI_SI_EEESC_SE_Li256ELb0ELb1ELb0ELb0EEENS1_19SingleTileSchedulerILb0ELb0ELb1ELi128EEEEEEEEEvNT_6ParamsE,@"STO_CUDA_ENTRY STV_DEFAULT"
_ZN7cutlass13device_kernelIN5flash19enable_sm80_to_sm89INS1_16FlashAttnFwdSm80INS1_25CollectiveMainloopFwdSm80ILi8ELi2ELb0EN4cute5tupleIJNS5_1CILi128EEENS7_ILi64EEENS7_ILi192EEEEEELi192ENS_6half_tEfNS_4arch4Sm80ELb0ELb0ELb0ELb0ELb1ELb0ELb1ELb0EEENS1_21CollectiveEpilogueFwdINS6_IJS8_SA_S9_EEENS6_IJNS7_ILi1EEESI_SI_EEESC_SE_Li256ELb0ELb1ELb0ELb0EEENS1_19SingleTileSchedulerILb0ELb0ELb1ELi128EEEEEEEEEvNT_6ParamsE:
[----:B------:R-:W-:Y:S01]  /*0000*/  LDC R1, c[0x0][0x28] ;  /* 0x00000a00ff017b82 */ /* 0x000fe20000000800 */
[----:B------:R-:W-:Y:S05]  /*0010*/  EXIT ;  /* 0x000000000000794d */ /* 0x000fea0003800000 */
.L_x_9:
        /* <DEDUP_REMOVED lines=14> */
.L_x_27:


//--------------------- .text._ZN7cutlass13device_kernelIN5flash19enable_sm80_to_sm89INS1_16FlashAttnFwdSm80INS1_25CollectiveMainloopFwdSm80ILi8ELi2ELb0EN4cute5tupleIJNS5_1CILi128EEENS7_ILi64EEENS7_ILi192EEEEEELi192ENS_6half_tEfNS_4arch4Sm80ELb0ELb0ELb0ELb1ELb1ELb0ELb1ELb0EEENS1_21CollectiveEpilogueFwdINS6_IJS8_SA_S9_EEENS6_IJNS7_ILi1EEESI_SI_EEESC_SE_Li256ELb1ELb1ELb0ELb0EEENS1_19SingleTileSchedulerILb1ELb0ELb1ELi128EEEEEEEEEvNT_6ParamsE --------------------------
	.section	.text._ZN7cutlass13device_kernelIN5flash19enable_sm80_to_sm89INS1_16FlashAttnFwdSm80INS1_25CollectiveMainloopFwdSm80ILi8ELi2ELb0EN4cute5tupleIJNS5_1CILi128EEENS7_ILi64EEENS7_ILi192EEEEEELi192ENS_6half_tEfNS_4arch4Sm80ELb0ELb0ELb0ELb1ELb1ELb0ELb1ELb0EEENS1_21CollectiveEpilogueFwdINS6_IJS8_SA_S9_EEENS6_IJNS7_ILi1EEESI_SI_EEESC_SE_Li256ELb1ELb1ELb0ELb0EEENS1_19SingleTileSchedulerILb1ELb0ELb1ELi128EEEEEEEEEvNT_6ParamsE,"ax",@progbits
	.align	128
.text._ZN7cutlass13device_kernelIN5flash19enable_sm80_to_sm89INS1_16FlashAttnFwdSm80INS1_25CollectiveMainloopFwdSm80ILi8ELi2ELb0EN4cute5tupleIJNS5_1CILi128EEENS7_ILi64EEENS7_ILi192EEEEEELi192ENS_6half_tEfNS_4arch4Sm80ELb0ELb0ELb0ELb1ELb1ELb0ELb1ELb0EEENS1_21CollectiveEpilogueFwdINS6_IJS8_SA_S9_EEENS6_IJNS7_ILi1EEESI_SI_EEESC_SE_Li256ELb1ELb1ELb0ELb0EEENS1_19SingleTileSchedulerILb1ELb0ELb1ELi128EEEEEEEEEvNT_6ParamsE:
        .type           _ZN7cutlass13device_kernelIN5flash19enable_sm80_to_sm89INS1_16FlashAttnFwdSm80INS1_25CollectiveMainloopFwdSm80ILi8ELi2ELb0EN4cute5tupleIJNS5_1CILi128EEENS7_ILi64EEENS7_ILi192EEEEEELi192ENS_6half_tEfNS_4arch4Sm80ELb0ELb0ELb0ELb1ELb1ELb0ELb1ELb0EEENS1_21CollectiveEpilogueFwdINS6_IJS8_SA_S9_EEENS6_IJNS7_ILi1EEESI_SI_EEESC_SE_Li256ELb1ELb1ELb0ELb0EEENS1_19SingleTileSchedulerILb1ELb0ELb1ELi128EEEEEEEEEvNT_6ParamsE,@function
        .size           _ZN7cutlass13device_kernelIN5flash19enable_sm80_to_sm89INS1_16FlashAttnFwdSm80INS1_25CollectiveMainloopFwdSm80ILi8ELi2ELb0EN4cute5tupleIJNS5_1CILi128EEENS7_ILi64EEENS7_ILi192EEEEEELi192ENS_6half_tEfNS_4arch4Sm80ELb0ELb0ELb0ELb1ELb1ELb0ELb1ELb0EEENS1_21CollectiveEpilogueFwdINS6_IJS8_SA_S9_EEENS6_IJNS7_ILi1EEESI_SI_EEESC_SE_Li256ELb1ELb1ELb0ELb0EEENS1_19SingleTileSchedulerILb1ELb0ELb1ELi128EEEEEEEEEvNT_6ParamsE,(.L_x_28 - _ZN7cutlass13device_kernelIN5flash19enable_sm80_to_sm89INS1_16FlashAttnFwdSm80INS1_25CollectiveMainloopFwdSm80ILi8ELi2ELb0EN4cute5tupleIJNS5_1CILi128EEENS7_ILi64EEENS7_ILi192EEEEEELi192ENS_6half_tEfNS_4arch4Sm80ELb0ELb0ELb0ELb1ELb1ELb0ELb1ELb0EEENS1_21CollectiveEpilogueFwdINS6_IJS8_SA_S9_EEENS6_IJNS7_ILi1EEESI_SI_EEESC_SE_Li256ELb1ELb1ELb0ELb0EEENS1_19SingleTileSchedulerILb1ELb0ELb1ELi128EEEEEEEEEvNT_6ParamsE)
        .other          _ZN7cutlass13device_kernelIN5flash19enable_sm80_to_sm89INS1_16FlashAttnFwdSm80INS1_25CollectiveMainloopFwdSm80ILi8ELi2ELb0EN4cute5tupleIJNS5_1CILi128EEENS7_ILi64EEENS7_ILi192EEEEEELi192ENS_6half_tEfNS_4arch4Sm80ELb0ELb0ELb0ELb1ELb1ELb0ELb1ELb0EEENS1_21CollectiveEpilogueFwdINS6_IJS8_SA_S9_EEENS6_IJNS7_ILi1EEESI_SI_EEESC_SE_Li256ELb1ELb1ELb0ELb0EEENS1_19SingleTileSchedulerILb1ELb0ELb1ELi128EEEEEEEEEvNT_6ParamsE,@"STO_CUDA_ENTRY STV_DEFAULT"
_ZN7cutlass13device_kernelIN5flash19enable_sm80_to_sm89INS1_16FlashAttnFwdSm80INS1_25CollectiveMainloopFwdSm80ILi8ELi2ELb0EN4cute5tupleIJNS5_1CILi128EEENS7_ILi64EEENS7_ILi192EEEEEELi192ENS_6half_tEfNS_4arch4Sm80ELb0ELb0ELb0ELb1ELb1ELb0ELb1ELb0EEENS1_21CollectiveEpilogueFwdINS6_IJS8_SA_S9_EEENS6_IJNS7_ILi1EEESI_SI_EEESC_SE_Li256ELb1ELb1ELb0ELb0EEENS1_19SingleTileSchedulerILb1ELb0ELb1ELi128EEEEEEEEEvNT_6ParamsE:
[----:B------:R-:W-:Y:S01]  /*0000*/  LDC R1, c[0x0][0x28] ;  /* 0x00000a00ff017b82 */ /* 0x000fe20000000800 */
[----:B------:R-:W-:Y:S05]  /*0010*/  EXIT ;  /* 0x000000000000794d */ /* 0x000fea0003800000 */
.L_x_10:
        /* <DEDUP_REMOVED lines=14> */
.L_x_28:


//--------------------- .text._ZN7cutlass13device_kernelIN5flash19enable_sm80_to_sm89INS1_16FlashAttnFwdSm80INS1_25CollectiveMainloopFwdSm80ILi8ELi2ELb0EN4cute5tupleIJNS5_1CILi128EEENS7_ILi64EEENS7_ILi192EEEEEELi192ENS_6half_tEfNS_4arch4Sm80ELb0ELb0ELb0ELb1ELb1ELb1ELb1ELb0EEENS1_21CollectiveEpilogueFwdINS6_IJS8_SA_S9_EEENS6_IJNS7_ILi1EEESI_SI_EEESC_SE_Li256ELb1ELb1ELb0ELb0EEENS1_19SingleTileSchedulerILb1ELb0ELb1ELi128EEEEEEEEEvNT_6ParamsE --------------------------
	.section	.text._ZN7cutlass13device_kernelIN5flash19enable_sm80_to_sm89INS1_16FlashAttnFwdSm80INS1_25CollectiveMainloopFwdSm80ILi8ELi2ELb0EN4cute5tupleIJNS5_1CILi128EEENS7_ILi64EEENS7_ILi192EEEEEELi192ENS_6half_tEfNS_4arch4Sm80ELb0ELb0ELb0ELb1ELb1ELb1ELb1ELb0EEENS1_21CollectiveEpilogueFwdINS6_IJS8_SA_S9_EEENS6_IJNS7_ILi1EEESI_SI_EEESC_SE_Li256ELb1ELb1ELb0ELb0EEENS1_19SingleTileSchedulerILb1ELb0ELb1ELi128EEEEEEEEEvNT_6ParamsE,"ax",@progbits
	.align	128
.text._ZN7cutlass13device_kernelIN5flash19enable_sm80_to_sm89INS1_16FlashAttnFwdSm80INS1_25CollectiveMainloopFwdSm80ILi8ELi2ELb0EN4cute5tupleIJNS5_1CILi128EEENS7_ILi64EEENS7_ILi192EEEEEELi192ENS_6half_tEfNS_4arch4Sm80ELb0ELb0ELb0ELb1ELb1ELb1ELb1ELb0EEENS1_21CollectiveEpilogueFwdINS6_IJS8_SA_S9_EEENS6_IJNS7_ILi1EEESI_SI_EEESC_SE_Li256ELb1ELb1ELb0ELb0EEENS1_19SingleTileSchedulerILb1ELb0ELb1ELi128EEEEEEEEEvNT_6ParamsE:
        .type           _ZN7cutlass13device_kernelIN5flash19enable_sm80_to_sm89INS1_16FlashAttnFwdSm80INS1_25CollectiveMainloopFwdSm80ILi8ELi2ELb0EN4cute5tupleIJNS5_1CILi128EEENS7_ILi64EEENS7_ILi192EEEEEELi192ENS_6half_tEfNS_4arch4Sm80ELb0ELb0ELb0ELb1ELb1ELb1ELb1ELb0EEENS1_21CollectiveEpilogueFwdINS6_IJS8_SA_S9_EEENS6_IJNS7_ILi1EEESI_SI_EEESC_SE_Li256ELb1ELb1ELb0ELb0EEENS1_19SingleTileSchedulerILb1ELb0ELb1ELi128EEEEEEEEEvNT_6ParamsE,@function
        .size           _ZN7cutlass13device_kernelIN5flash19enable_sm80_to_sm89INS1_16FlashAttnFwdSm80INS1_25CollectiveMainloopFwdSm80ILi8ELi2ELb0EN4cute5tupleIJNS5_1CILi128EEENS7_ILi64EEENS7_ILi192EEEEEELi192ENS_6half_tEfNS_4arch4Sm80ELb0ELb0ELb0ELb1ELb1ELb1ELb1ELb0EEENS1_21CollectiveEpilogueFwdINS6_IJS8_SA_S9_EEENS6_IJNS7_ILi1EEESI_SI_EEESC_SE_Li256ELb1ELb1ELb0ELb0EEENS1_19SingleTileSchedulerILb1ELb0ELb1ELi128EEEEEEEEEvNT_6ParamsE,(.L_x_29 - _ZN7cutlass13device_kernelIN5flash19enable_sm80_to_sm89INS1_16FlashAttnFwdSm80INS1_25CollectiveMainloopFwdSm80ILi8ELi2ELb0EN4cute5tupleIJNS5_1CILi128EEENS7_ILi64EEENS7_ILi192EEEEEELi192ENS_6half_tEfNS_4arch4Sm80ELb0ELb0ELb0ELb1ELb1ELb1ELb1ELb0EEENS1_21CollectiveEpilogueFwdINS6_IJS8_SA_S9_EEENS6_IJNS7_ILi1EEESI_SI_EEESC_SE_Li256ELb1ELb1ELb0ELb0EEENS1_19SingleTileSchedulerILb1ELb0ELb1ELi128EEEEEEEEEvNT_6ParamsE)
        .other          _ZN7cutlass13device_kernelIN5flash19enable_sm80_to_sm89INS1_16FlashAttnFwdSm80INS1_25CollectiveMainloopFwdSm80ILi8ELi2ELb0EN4cute5tupleIJNS5_1CILi128EEENS7_ILi64EEENS7_ILi192EEEEEELi192ENS_6half_tEfNS_4arch4Sm80ELb0ELb0ELb0ELb1ELb1ELb1ELb1ELb0EEENS1_21CollectiveEpilogueFwdINS6_IJS8_SA_S9_EEENS6_IJNS7_ILi1EEESI_SI_EEESC_SE_Li256ELb1ELb1ELb0ELb0EEENS1_19SingleTileSchedulerILb1ELb0ELb1ELi128EEEEEEEEEvNT_6ParamsE,@"STO_CUDA_ENTRY STV_DEFAULT"
_ZN7cutlass13device_kernelIN5flash19enable_sm80_to_sm89INS1_16FlashAttnFwdSm80INS1_25CollectiveMainloopFwdSm80ILi8ELi2ELb0EN4cute5tupleIJNS5_1CILi128EEENS7_ILi64EEENS7_ILi192EEEEEELi192ENS_6half_tEfNS_4arch4Sm80ELb0ELb0ELb0ELb1ELb1ELb1ELb1ELb0EEENS1_21CollectiveEpilogueFwdINS6_IJS8_SA_S9_EEENS6_IJNS7_ILi1EEESI_SI_EEESC_SE_Li256ELb1ELb1ELb0ELb0EEENS1_19SingleTileSchedulerILb1ELb0ELb1ELi128EEEEEEEEEvNT_6ParamsE:
[----:B------:R-:W-:Y:S01]  /*0000*/  LDC R1, c[0x0][0x28] ;  /* 0x00000a00ff017b82 */ /* 0x000fe20000000800 */
[----:B------:R-:W-:Y:S05]  /*0010*/  EXIT ;  /* 0x000000000000794d */ /* 0x000fea0003800000 */
.L_x_11:
        /* <DEDUP_REMOVED lines=14> */
.L_x_29:


//--------------------- .text._ZN7cutlass13device_kernelIN5flash19enable_sm80_to_sm89INS1_16FlashAttnFwdSm80INS1_25CollectiveMainloopFwdSm80ILi8ELi2ELb0EN4cute5tupleIJNS5_1CILi128EEENS7_ILi64EEENS7_ILi192EEEEEELi192ENS_6half_tEfNS_4arch4Sm80ELb0ELb1ELb0ELb0ELb1ELb0ELb1ELb0EEENS1_21CollectiveEpilogueFwdINS6_IJS8_SA_S9_EEENS6_IJNS7_ILi1EEESI_SI_EEESC_SE_Li256ELb0ELb1ELb0ELb0EEENS1_19SingleTileSchedulerILb0ELb0ELb1ELi128EEEEEEEEEvNT_6ParamsE --------------------------
	.section	.text._ZN7cutlass13device_kernelIN5flash19enable_sm80_to_sm89INS1_16FlashAttnFwdSm80INS1_25CollectiveMainloopFwdSm80ILi8ELi2ELb0EN4cute5tupleIJNS5_1CILi128EEENS7_ILi64EEENS7_ILi192EEEEEELi192ENS_6half_tEfNS_4arch4Sm80ELb0ELb1ELb0ELb0ELb1ELb0ELb1ELb0EEENS1_21CollectiveEpilogueFwdINS6_IJS8_SA_S9_EEENS6_IJNS7_ILi1EEESI_SI_EEESC_SE_Li256ELb0ELb1ELb0ELb0EEENS1_19SingleTileSchedulerILb0ELb0ELb1ELi128EEEEEEEEEvNT_6ParamsE,"ax",@progbits
	.align	128
.text._ZN7cutlass13device_kernelIN5flash19enable_sm80_to_sm89INS1_16FlashAttnFwdSm80INS1_25CollectiveMainloopFwdSm80ILi8ELi2ELb0EN4cute5tupleIJNS5_1CILi128EEENS7_ILi64EEENS7_ILi192EEEEEELi192ENS_6half_tEfNS_4arch4Sm80ELb0ELb1ELb0ELb0ELb1ELb0ELb1ELb0EEENS1_21CollectiveEpilogueFwdINS6_IJS8_SA_S9_EEENS6_IJNS7_ILi1EEESI_SI_EEESC_SE_Li256ELb0ELb1ELb0ELb0EEENS1_19SingleTileSchedulerILb0ELb0ELb1ELi128EEEEEEEEEvNT_6ParamsE:
        .type           _ZN7cutlass13device_kernelIN5flash19enable_sm80_to_sm89INS1_16FlashAttnFwdSm80INS1_25CollectiveMainloopFwdSm80ILi8ELi2ELb0EN4cute5tupleIJNS5_1CILi128EEENS7_ILi64EEENS7_ILi192EEEEEELi192ENS_6half_tEfNS_4arch4Sm80ELb0ELb1ELb0ELb0ELb1ELb0ELb1ELb0EEENS1_21CollectiveEpilogueFwdINS6_IJS8_SA_S9_EEENS6_IJNS7_ILi1EEESI_SI_EEESC_SE_Li256ELb0ELb1ELb0ELb0EEENS1_19SingleTileSchedulerILb0ELb0ELb1ELi128EEEEEEEEEvNT_6ParamsE,@function
        .size           _ZN7cutlass13device_kernelIN5flash19enable_sm80_to_sm89INS1_16FlashAttnFwdSm80INS1_25CollectiveMainloopFwdSm80ILi8ELi2ELb0EN4cute5tupleIJNS5_1CILi128EEENS7_ILi64EEENS7_ILi192EEEEEELi192ENS_6half_tEfNS_4arch4Sm80ELb0ELb1ELb0ELb0ELb1ELb0ELb1ELb0EEENS1_21CollectiveEpilogueFwdINS6_IJS8_SA_S9_EEENS6_IJNS7_ILi1EEESI_SI_EEESC_SE_Li256ELb0ELb1ELb0ELb0EEENS1_19SingleTileSchedulerILb0ELb0ELb1ELi128EEEEEEEEEvNT_6ParamsE,(.L_x_30 - _ZN7cutlass13device_kernelIN5flash19enable_sm80_to_sm89INS1_16FlashAttnFwdSm80INS1_25CollectiveMainloopFwdSm80ILi8ELi2ELb0EN4cute5tupleIJNS5_1CILi128EEENS7_ILi64EEENS7_ILi192EEEEEELi192ENS_6half_tEfNS_4arch4Sm80ELb0ELb1ELb0ELb0ELb1ELb0ELb1ELb0EEENS1_21CollectiveEpilogueFwdINS6_IJS8_SA_S9_EEENS6_IJNS7_ILi1EEESI_SI_EEESC_SE_Li256ELb0ELb1ELb0ELb0EEENS1_19SingleTileSchedulerILb0ELb0ELb1ELi128EEEEEEEEEvNT_6ParamsE)
        .other          _ZN7cutlass13device_kernelIN5flash19enable_sm80_to_sm89INS1_16FlashAttnFwdSm80INS1_25CollectiveMainloopFwdSm80ILi8ELi2ELb0EN4cute5tupleIJNS5_1CILi128EEENS7_ILi64EEENS7_ILi192EEEEEELi192ENS_6half_tEfNS_4arch4Sm80ELb0ELb1ELb0ELb0ELb1ELb0ELb1ELb0EEENS1_21CollectiveEpilogueFwdINS6_IJS8_SA_S9_EEENS6_IJNS7_ILi1EEESI_SI_EEESC_SE_Li256ELb0ELb1ELb0ELb0EEENS1_19SingleTileSchedulerILb0ELb0ELb1ELi128EEEEEEEEEvNT_6ParamsE,@"STO_CUDA_ENTRY STV_DEFAULT"
_ZN7cutlass13device_kernelIN5flash19enable_sm80_to_sm89INS1_16FlashAttnFwdSm80INS1_25CollectiveMainloopFwdSm80ILi8ELi2ELb0EN4cute5tupleIJNS5_1CILi128EEENS7_ILi64EEENS7_ILi192EEEEEELi192ENS_6half_tEfNS_4arch4Sm80ELb0ELb1ELb0ELb0ELb1ELb0ELb1ELb0EEENS1_21CollectiveEpilogueFwdINS6_IJS8_SA_S9_EEENS6_IJNS7_ILi1EEESI_SI_EEESC_SE_Li256ELb0ELb1ELb0ELb0EEENS1_19SingleTileSchedulerILb0ELb0ELb1ELi128EEEEEEEEEvNT_6ParamsE:
[----:B------:R-:W-:Y:S01]  /*0000*/  LDC R1, c[0x0][0x28] ;  /* 0x00000a00ff017b82 */ /* 0x000fe20000000800 */
[----:B------:R-:W-:Y:S05]  /*0010*/  EXIT ;  /* 0x000000000000794d */ /* 0x000fea0003800000 */
.L_x_12:
        /* <DEDUP_REMOVED lines=14> */
.L_x_30:


//--------------------- .text._ZN7cutlass13device_kernelIN5flash19enable_sm80_to_sm89INS1_16FlashAttnFwdSm80INS1_25CollectiveMainloopFwdSm80ILi8ELi2ELb0EN4cute5tupleIJNS5_1CILi128EEENS7_ILi64EEENS7_ILi192EEEEEELi192ENS_6half_tEfNS_4arch4Sm80ELb0ELb1ELb0ELb1ELb1ELb0ELb1ELb0EEENS1_21CollectiveEpilogueFwdINS6_IJS8_SA_S9_EEENS6_IJNS7_ILi1EEESI_SI_EEESC_SE_Li256ELb1ELb1ELb0ELb0EEENS1_19SingleTileSchedulerILb1ELb0ELb1ELi128EEEEEEEEEvNT_6ParamsE --------------------------
	.section	.text._ZN7cutlass13device_kernelIN5flash19enable_sm80_to_sm89INS1_16FlashAttnFwdSm80INS1_25CollectiveMainloopFwdSm80ILi8ELi2ELb0EN4cute5tupleIJNS5_1CILi128EEENS7_ILi64EEENS7_ILi192EEEEEELi192ENS_6half_tEfNS_4arch4Sm80ELb0ELb1ELb0ELb1ELb1ELb0ELb1ELb0EEENS1_21CollectiveEpilogueFwdINS6_IJS8_SA_S9_EEENS6_IJNS7_ILi1EEESI_SI_EEESC_SE_Li256ELb1ELb1ELb0ELb0EEENS1_19SingleTileSchedulerILb1ELb0ELb1ELi128EEEEEEEEEvNT_6ParamsE,"ax",@progbits
	.align	128
.text._ZN7cutlass13device_kernelIN5flash19enable_sm80_to_sm89INS1_16FlashAttnFwdSm80INS1_25CollectiveMainloopFwdSm80ILi8ELi2ELb0EN4cute5tupleIJNS5_1CILi128EEENS7_ILi64EEENS7_ILi192EEEEEELi192ENS_6half_tEfNS_4arch4Sm80ELb0ELb1ELb0ELb1ELb1ELb0ELb1ELb0EEENS1_21CollectiveEpilogueFwdINS6_IJS8_SA_S9_EEENS6_IJNS7_ILi1EEESI_SI_EEESC_SE_Li256ELb1ELb1ELb0ELb0EEENS1_19SingleTileSchedulerILb1ELb0ELb1ELi128EEEEEEEEEvNT_6ParamsE:
        .type           _ZN7cutlass13device_kernelIN5flash19enable_sm80_to_sm89INS1_16FlashAttnFwdSm80INS1_25CollectiveMainloopFwdSm80ILi8ELi2ELb0EN4cute5tupleIJNS5_1CILi128EEENS7_ILi64EEENS7_ILi192EEEEEELi192ENS_6half_tEfNS_4arch4Sm80ELb0ELb1ELb0ELb1ELb1ELb0ELb1ELb0EEENS1_21CollectiveEpilogueFwdINS6_IJS8_SA_S9_EEENS6_IJNS7_ILi1EEESI_SI_EEESC_SE_Li256ELb1ELb1ELb0ELb0EEENS1_19SingleTileSchedulerILb1ELb0ELb1ELi128EEEEEEEEEvNT_6ParamsE,@function
        .size           _ZN7cutlass13device_kernelIN5flash19enable_sm80_to_sm89INS1_16FlashAttnFwdSm80INS1_25CollectiveMainloopFwdSm80ILi8ELi2ELb0EN4cute5tupleIJNS5_1CILi128EEENS7_ILi64EEENS7_ILi192EEEEEELi192ENS_6half_tEfNS_4arch4Sm80ELb0ELb1ELb0ELb1ELb1ELb0ELb1ELb0EEENS1_21CollectiveEpilogueFwdINS6_IJS8_SA_S9_EEENS6_IJNS7_ILi1EEESI_SI_EEESC_SE_Li256ELb1ELb1ELb0ELb0EEENS1_19SingleTileSchedulerILb1ELb0ELb1ELi128EEEEEEEEEvNT_6ParamsE,(.L_x_31 - _ZN7cutlass13device_kernelIN5flash19enable_sm80_to_sm89INS1_16FlashAttnFwdSm80INS1_25CollectiveMainloopFwdSm80ILi8ELi2ELb0EN4cute5tupleIJNS5_1CILi128EEENS7_ILi64EEENS7_ILi192EEEEEELi192ENS_6half_tEfNS_4arch4Sm80ELb0ELb1ELb0ELb1ELb1ELb0ELb1ELb0EEENS1_21CollectiveEpilogueFwdINS6_IJS8_SA_S9_EEENS6_IJNS7_ILi1EEESI_SI_EEESC_SE_Li256ELb1ELb1ELb0ELb0EEENS1_19SingleTileSchedulerILb1ELb0ELb1ELi128EEEEEEEEEvNT_6ParamsE)
        .other          _ZN7cutlass13device_kernelIN5flash19enable_sm80_to_sm89INS1_16FlashAttnFwdSm80INS1_25CollectiveMainloopFwdSm80ILi8ELi2ELb0EN4cute5tupleIJNS5_1CILi128EEENS7_ILi64EEENS7_ILi192EEEEEELi192ENS_6half_tEfNS_4arch4Sm80ELb0ELb1ELb0ELb1ELb1ELb0ELb1ELb0EEENS1_21CollectiveEpilogueFwdINS6_IJS8_SA_S9_EEENS6_IJNS7_ILi1EEESI_SI_EEESC_SE_Li256ELb1ELb1ELb0ELb0EEENS1_19SingleTileSchedulerILb1ELb0ELb1ELi128EEEEEEEEEvNT_6ParamsE,@"STO_CUDA_ENTRY STV_DEFAULT"
_ZN7cutlass13device_kernelIN5flash19enable_sm80_to_sm89INS1_16FlashAttnFwdSm80INS1_25CollectiveMainloopFwdSm80ILi8ELi2ELb0EN4cute5tupleIJNS5_1CILi128EEENS7_ILi64EEENS7_ILi192EEEEEELi192ENS_6half_tEfNS_4arch4Sm80ELb0ELb1ELb0ELb1ELb1ELb0ELb1ELb0EEENS1_21CollectiveEpilogueFwdINS6_IJS8_SA_S9_EEENS6_IJNS7_ILi1EEESI_SI_EEESC_SE_Li256ELb1ELb1ELb0ELb0EEENS1_19SingleTileSchedulerILb1ELb0ELb1ELi128EEEEEEEEEvNT_6ParamsE:
[----:B------:R-:W-:Y:S01]  /*0000*/  LDC R1, c[0x0][0x28] ;  /* 0x00000a00ff017b82 */ /* 0x000fe20000000800 */
[----:B------:R-:W-:Y:S05]  /*0010*/  EXIT ;  /* 0x000000000000794d */ /* 0x000fea0003800000 */
.L_x_13:
        /* <DEDUP_REMOVED lines=14> */
.L_x_31:


//--------------------- .text._ZN7cutlass13device_kernelIN5flash19enable_sm80_to_sm89INS1_16FlashAttnFwdSm80INS1_25CollectiveMainloopFwdSm80ILi8ELi2ELb0EN4cute5tupleIJNS5_1CILi128EEENS7_ILi64EEENS7_ILi192EEEEEELi192ENS_6half_tEfNS_4arch4Sm80ELb0ELb1ELb0ELb1ELb1ELb1ELb1ELb0EEENS1_21CollectiveEpilogueFwdINS6_IJS8_SA_S9_EEENS6_IJNS7_ILi1EEESI_SI_EEESC_SE_Li256ELb1ELb1ELb0ELb0EEENS1_19SingleTileSchedulerILb1ELb0ELb1ELi128EEEEEEEEEvNT_6ParamsE --------------------------
	.section	.text._ZN7cutlass13device_kernelIN5flash19enable_sm80_to_sm89INS1_16FlashAttnFwdSm80INS1_25CollectiveMainloopFwdSm80ILi8ELi2ELb0EN4cute5tupleIJNS5_1CILi128EEENS7_ILi64EEENS7_ILi192EEEEEELi192ENS_6half_tEfNS_4arch4Sm80ELb0ELb1ELb0ELb1ELb1ELb1ELb1ELb0EEENS1_21CollectiveEpilogueFwdINS6_IJS8_SA_S9_EEENS6_IJNS7_ILi1EEESI_SI_EEESC_SE_Li256ELb1ELb1ELb0ELb0EEENS1_19SingleTileSchedulerILb1ELb0ELb1ELi128EEEEEEEEEvNT_6ParamsE,"ax",@progbits
	.align	128
.text._ZN7cutlass13device_kernelIN5flash19enable_sm80_to_sm89INS1_16FlashAttnFwdSm80INS1_25CollectiveMainloopFwdSm80ILi8ELi2ELb0EN4cute5tupleIJNS5_1CILi128EEENS7_ILi64EEENS7_ILi192EEEEEELi192ENS_6half_tEfNS_4arch4Sm80ELb0ELb1ELb0ELb1ELb1ELb1ELb1ELb0EEENS1_21CollectiveEpilogueFwdINS6_IJS8_SA_S9_EEENS6_IJNS7_ILi1EEESI_SI_EEESC_SE_Li256ELb1ELb1ELb0ELb0EEENS1_19SingleTileSchedulerILb1ELb0ELb1ELi128EEEEEEEEEvNT_6ParamsE:
        .type           _ZN7cutlass13device_kernelIN5flash19enable_sm80_to_sm89INS1_16FlashAttnFwdSm80INS1_25CollectiveMainloopFwdSm80ILi8ELi2ELb0EN4cute5tupleIJNS5_1CILi128EEENS7_ILi64EEENS7_ILi192EEEEEELi192ENS_6half_tEfNS_4arch4Sm80ELb0ELb1ELb0ELb1ELb1ELb1ELb1ELb0EEENS1_21CollectiveEpilogueFwdINS6_IJS8_SA_S9_EEENS6_IJNS7_ILi1EEESI_SI_EEESC_SE_Li256ELb1ELb1ELb0ELb0EEENS1_19SingleTileSchedulerILb1ELb0ELb1ELi128EEEEEEEEEvNT_6ParamsE,@function
        .size           _ZN7cutlass13device_kernelIN5flash19enable_sm80_to_sm89INS1_16FlashAttnFwdSm80INS1_25CollectiveMainloopFwdSm80ILi8ELi2ELb0EN4cute5tupleIJNS5_1CILi128EEENS7_ILi64EEENS7_ILi192EEEEEELi192ENS_6half_tEfNS_4arch4Sm80ELb0ELb1ELb0ELb1ELb1ELb1ELb1ELb0EEENS1_21CollectiveEpilogueFwdINS6_IJS8_SA_S9_EEENS6_IJNS7_ILi1EEESI_SI_EEESC_SE_Li256ELb1ELb1ELb0ELb0EEENS1_19SingleTileSchedulerILb1ELb0ELb1ELi128EEEEEEEEEvNT_6ParamsE,(.L_x_32 - _ZN7cutlass13device_kernelIN5flash19enable_sm80_to_sm89INS1_16FlashAttnFwdSm80INS1_25CollectiveMainloopFwdSm80ILi8ELi2ELb0EN4cute5tupleIJNS5_1CILi128EEENS7_ILi64EEENS7_ILi192EEEEEELi192ENS_6half_tEfNS_4arch4Sm80ELb0ELb1ELb0ELb1ELb1ELb1ELb1ELb0EEENS1_21CollectiveEpilogueFwdINS6_IJS8_SA_S9_EEENS6_IJNS7_ILi1EEESI_SI_EEESC_SE_Li256ELb1ELb1ELb0ELb0EEENS1_19SingleTileSchedulerILb1ELb0ELb1ELi128EEEEEEEEEvNT_6ParamsE)
        .other          _ZN7cutlass13device_kernelIN5flash19enable_sm80_to_sm89INS1_16FlashAttnFwdSm80INS1_25CollectiveMainloopFwdSm80ILi8ELi2ELb0EN4cute5tupleIJNS5_1CILi128EEENS7_ILi64EEENS7_ILi192EEEEEELi192ENS_6half_tEfNS_4arch4Sm80ELb0ELb1ELb0ELb1ELb1ELb1ELb1ELb0EEENS1_21CollectiveEpilogueFwdINS6_IJS8_SA_S9_EEENS6_IJNS7_ILi1EEESI_SI_EEESC_SE_Li256ELb1ELb1ELb0ELb0EEENS1_19SingleTileSchedulerILb1ELb0ELb1ELi128EEEEEEEEEvNT_6ParamsE,@"STO_CUDA_ENTRY STV_DEFAULT"
_ZN7cutlass13device_kernelIN5flash19enable_sm80_to_sm89INS1_16FlashAttnFwdSm80INS1_25CollectiveMainloopFwdSm80ILi8ELi2ELb0EN4cute5tupleIJNS5_1CILi128EEENS7_ILi64EEENS7_ILi192EEEEEELi192ENS_6half_tEfNS_4arch4Sm80ELb0ELb1ELb0ELb1ELb1ELb1ELb1ELb0EEENS1_21CollectiveEpilogueFwdINS6_IJS8_SA_S9_EEENS6_IJNS7_ILi1EEESI_SI_EEESC_SE_Li256ELb1ELb1ELb0ELb0EEENS1_19SingleTileSchedulerILb1ELb0ELb1ELi128EEEEEEEEEvNT_6ParamsE:
[----:B------:R-:W-:Y:S01]  /*0000*/  LDC R1, c[0x0][0x28] ;  /* 0x00000a00ff017b82 */ /* 0x000fe20000000800 */
[----:B------:R-:W-:Y:S05]  /*0010*/  EXIT ;  /* 0x000000000000794d */ /* 0x000fea0003800000 */
.L_x_14:
        /* <DEDUP_REMOVED lines=14> */
.L_x_32:


//--------------------- .text._ZN7cutlass13device_kernelIN5flash19enable_sm80_to_sm89INS1_16FlashAttnFwdSm80INS1_25CollectiveMainloopFwdSm80ILi8ELi2ELb0EN4cute5tupleIJNS5_1CILi128EEENS7_ILi64EEENS7_ILi192EEEEEELi192ENS_6half_tEfNS_4arch4Sm80ELb1ELb0ELb0ELb0ELb1ELb0ELb1ELb0EEENS1_21CollectiveEpilogueFwdINS6_IJS8_SA_S9_EEENS6_IJNS7_ILi1EEESI_SI_EEESC_SE_Li256ELb0ELb1ELb0ELb0EEENS1_30DynamicPersistentTileSchedulerILi256ELi256ELb0ELb1ELb0EEEEEEEEEvNT_6ParamsE --------------------------
	.section	.text._ZN7cutlass13device_kernelIN5flash19enable_sm80_to_sm89INS1_16FlashAttnFwdSm80INS1_25CollectiveMainloopFwdSm80ILi8ELi2ELb0EN4cute5tupleIJNS5_1CILi128EEENS7_ILi64EEENS7_ILi192EEEEEELi192ENS_6half_tEfNS_4arch4Sm80ELb1ELb0ELb0ELb0ELb1ELb0ELb1ELb0EEENS1_21CollectiveEpilogueFwdINS6_IJS8_SA_S9_EEENS6_IJNS7_ILi1EEESI_SI_EEESC_SE_Li256ELb0ELb1ELb0ELb0EEENS1_30DynamicPersistentTileSchedulerILi256ELi256ELb0ELb1ELb0EEEEEEEEEvNT_6ParamsE,"ax",@progbits
	.align	128
.text._ZN7cutlass13device_kernelIN5flash19enable_sm80_to_sm89INS1_16FlashAttnFwdSm80INS1_25CollectiveMainloopFwdSm80ILi8ELi2ELb0EN4cute5tupleIJNS5_1CILi128EEENS7_ILi64EEENS7_ILi192EEEEEELi192ENS_6half_tEfNS_4arch4Sm80ELb1ELb0ELb0ELb0ELb1ELb0ELb1ELb0EEENS1_21CollectiveEpilogueFwdINS6_IJS8_SA_S9_EEENS6_IJNS7_ILi1EEESI_SI_EEESC_SE_Li256ELb0ELb1ELb0ELb0EEENS1_30DynamicPersistentTileSchedulerILi256ELi256ELb0ELb1ELb0EEEEEEEEEvNT_6ParamsE:
        .type           _ZN7cutlass13device_kernelIN5flash19enable_sm80_to_sm89INS1_16FlashAttnFwdSm80INS1_25CollectiveMainloopFwdSm80ILi8ELi2ELb0EN4cute5tupleIJNS5_1CILi128EEENS7_ILi64EEENS7_ILi192EEEEEELi192ENS_6half_tEfNS_4arch4Sm80ELb1ELb0ELb0ELb0ELb1ELb0ELb1ELb0EEENS1_21CollectiveEpilogueFwdINS6_IJS8_SA_S9_EEENS6_IJNS7_ILi1EEESI_SI_EEESC_SE_Li256ELb0ELb1ELb0ELb0EEENS1_30DynamicPersistentTileSchedulerILi256ELi256ELb0ELb1ELb0EEEEEEEEEvNT_6ParamsE,@function
        .size           _ZN7cutlass13device_kernelIN5flash19enable_sm80_to_sm89INS1_16FlashAttnFwdSm80INS1_25CollectiveMainloopFwdSm80ILi8ELi2ELb0EN4cute5tupleIJNS5_1CILi128EEENS7_ILi64EEENS7_ILi192EEEEEELi192ENS_6half_tEfNS_4arch4Sm80ELb1ELb0ELb0ELb0ELb1ELb0ELb1ELb0EEENS1_21CollectiveEpilogueFwdINS6_IJS8_SA_S9_EEENS6_IJNS7_ILi1EEESI_SI_EEESC_SE_Li256ELb0ELb1ELb0ELb0EEENS1_30DynamicPersistentTileSchedulerILi256ELi256ELb0ELb1ELb0EEEEEEEEEvNT_6ParamsE,(.L_x_33 - _ZN7cutlass13device_kernelIN5flash19enable_sm80_to_sm89INS1_16FlashAttnFwdSm80INS1_25CollectiveMainloopFwdSm80ILi8ELi2ELb0EN4cute5tupleIJNS5_1CILi128EEENS7_ILi64EEENS7_ILi192EEEEEELi192ENS_6half_tEfNS_4arch4Sm80ELb1ELb0ELb0ELb0ELb1ELb0ELb1ELb0EEENS1_21CollectiveEpilogueFwdINS6_IJS8_SA_S9_EEENS6_IJNS7_ILi1EEESI_SI_EEESC_SE_Li256ELb0ELb1ELb0ELb0EEENS1_30DynamicPersistentTileSchedulerILi256ELi256ELb0ELb1ELb0EEEEEEEEEvNT_6ParamsE)
        .other          _ZN7cutlass13device_kernelIN5flash19enable_sm80_to_sm89INS1_16FlashAttnFwdSm80INS1_25CollectiveMainloopFwdSm80ILi8ELi2ELb0EN4cute5tupleIJNS5_1CILi128EEENS7_ILi64EEENS7_ILi192EEEEEELi192ENS_6half_tEfNS_4arch4Sm80ELb1ELb0ELb0ELb0ELb1ELb0ELb1ELb0EEENS1_21CollectiveEpilogueFwdINS6_IJS8_SA_S9_EEENS6_IJNS7_ILi1EEESI_SI_EEESC_SE_Li256ELb0ELb1ELb0ELb0EEENS1_30DynamicPersistentTileSchedulerILi256ELi256ELb0ELb1ELb0EEEEEEEEEvNT_6ParamsE,@"STO_CUDA_ENTRY STV_DEFAULT"
_ZN7cutlass13device_kernelIN5flash19enable_sm80_to_sm89INS1_16FlashAttnFwdSm80INS1_25CollectiveMainloopFwdSm80ILi8ELi2ELb0EN4cute5tupleIJNS5_1CILi128EEENS7_ILi64EEENS7_ILi192EEEEEELi192ENS_6half_tEfNS_4arch4Sm80ELb1ELb0ELb0ELb0ELb1ELb0ELb1ELb0EEENS1_21CollectiveEpilogueFwdINS6_IJS8_SA_S9_EEENS6_IJNS7_ILi1EEESI_SI_EEESC_SE_Li256ELb0ELb1ELb0ELb0EEENS1_30DynamicPersistentTileSchedulerILi256ELi256ELb0ELb1ELb0EEEEEEEEEvNT_6ParamsE:
[----:B------:R-:W-:Y:S01]  /*0000*/  LDC R1, c[0x0][0x28] ;  /* 0x00000a00ff017b82 */ /* 0x000fe20000000800 */
[----:B------:R-:W-:Y:S05]  /*0010*/  EXIT ;  /* 0x000000000000794d */ /* 0x000fea0003800000 */
.L_x_15:
        /* <DEDUP_REMOVED lines=14> */
.L_x_33:


//--------------------- .text._ZN7cutlass13device_kernelIN5flash19enable_sm80_to_sm89INS1_16FlashAttnFwdSm80INS1_25CollectiveMainloopFwdSm80ILi8ELi2ELb0EN4cute5tupleIJNS5_1CILi128EEENS7_ILi64EEENS7_ILi192EEEEEELi192ENS_6half_tEfNS_4arch4Sm80ELb1ELb0ELb0ELb1ELb1ELb0ELb1ELb0EEENS1_21CollectiveEpilogueFwdINS6_IJS8_SA_S9_EEENS6_IJNS7_ILi1EEESI_SI_EEESC_SE_Li256ELb1ELb1ELb0ELb0EEENS1_19SingleTileSchedulerILb1ELb0ELb1ELi128EEEEEEEEEvNT_6ParamsE --------------------------
	.section	.text._ZN7cutlass13device_kernelIN5flash19enable_sm80_to_sm89INS1_16FlashAttnFwdSm80INS1_25CollectiveMainloopFwdSm80ILi8ELi2ELb0EN4cute5tupleIJNS5_1CILi128EEENS7_ILi64EEENS7_ILi192EEEEEELi192ENS_6half_tEfNS_4arch4Sm80ELb1ELb0ELb0ELb1ELb1ELb0ELb1ELb0EEENS1_21CollectiveEpilogueFwdINS6_IJS8_SA_S9_EEENS6_IJNS7_ILi1EEESI_SI_EEESC_SE_Li256ELb1ELb1ELb0ELb0EEENS1_19SingleTileSchedulerILb1ELb0ELb1ELi128EEEEEEEEEvNT_6ParamsE,"ax",@progbits
	.align	128
.text._ZN7cutlass13device_kernelIN5flash19enable_sm80_to_sm89INS1_16FlashAttnFwdSm80INS1_25CollectiveMainloopFwdSm80ILi8ELi2ELb0EN4cute5tupleIJNS5_1CILi128EEENS7_ILi64EEENS7_ILi192EEEEEELi192ENS_6half_tEfNS_4arch4Sm80ELb1ELb0ELb0ELb1ELb1ELb0ELb1ELb0EEENS1_21CollectiveEpilogueFwdINS6_IJS8_SA_S9_EEENS6_IJNS7_ILi1EEESI_SI_EEESC_SE_Li256ELb1ELb1ELb0ELb0EEENS1_19SingleTileSchedulerILb1ELb0ELb1ELi128EEEEEEEEEvNT_6ParamsE:
        .type           _ZN7cutlass13device_kernelIN5flash19enable_sm80_to_sm89INS1_16FlashAttnFwdSm80INS1_25CollectiveMainloopFwdSm80ILi8ELi2ELb0EN4cute5tupleIJNS5_1CILi128EEENS7_ILi64EEENS7_ILi192EEEEEELi192ENS_6half_tEfNS_4arch4Sm80ELb1ELb0ELb0ELb1ELb1ELb0ELb1ELb0EEENS1_21CollectiveEpilogueFwdINS6_IJS8_SA_S9_EEENS6_IJNS7_ILi1EEESI_SI_EEESC_SE_Li256ELb1ELb1ELb0ELb0EEENS1_19SingleTileSchedulerILb1ELb0ELb1ELi128EEEEEEEEEvNT_6ParamsE,@function
        .size           _ZN7cutlass13device_kernelIN5flash19enable_sm80_to_sm89INS1_16FlashAttnFwdSm80INS1_25CollectiveMainloopFwdSm80ILi8ELi2ELb0EN4cute5tupleIJNS5_1CILi128EEENS7_ILi64EEENS7_ILi192EEEEEELi192ENS_6half_tEfNS_4arch4Sm80ELb1ELb0ELb0ELb1ELb1ELb0ELb1ELb0EEENS1_21CollectiveEpilogueFwdINS6_IJS8_SA_S9_EEENS6_IJNS7_ILi1EEESI_SI_EEESC_SE_Li256ELb1ELb1ELb0ELb0EEENS1_19SingleTileSchedulerILb1ELb0ELb1ELi128EEEEEEEEEvNT_6ParamsE,(.L_x_34 - _ZN7cutlass13device_kernelIN5flash19enable_sm80_to_sm89INS1_16FlashAttnFwdSm80INS1_25CollectiveMainloopFwdSm80ILi8ELi2ELb0EN4cute5tupleIJNS5_1CILi128EEENS7_ILi64EEENS7_ILi192EEEEEELi192ENS_6half_tEfNS_4arch4Sm80ELb1ELb0ELb0ELb1ELb1ELb0ELb1ELb0EEENS1_21CollectiveEpilogueFwdINS6_IJS8_SA_S9_EEENS6_IJNS7_ILi1EEESI_SI_EEESC_SE_Li256ELb1ELb1ELb0ELb0EEENS1_19SingleTileSchedulerILb1ELb0ELb1ELi128EEEEEEEEEvNT_6ParamsE)
        .other          _ZN7cutlass13device_kernelIN5flash19enable_sm80_to_sm89INS1_16FlashAttnFwdSm80INS1_25CollectiveMainloopFwdSm80ILi8ELi2ELb0EN4cute5tupleIJNS5_1CILi128EEENS7_ILi64EEENS7_ILi192EEEEEELi192ENS_6half_tEfNS_4arch4Sm80ELb1ELb0ELb0ELb1ELb1ELb0ELb1ELb0EEENS1_21CollectiveEpilogueFwdINS6_IJS8_SA_S9_EEENS6_IJNS7_ILi1EEESI_SI_EEESC_SE_Li256ELb1ELb1ELb0ELb0EEENS1_19SingleTileSchedulerILb1ELb0ELb1ELi128EEEEEEEEEvNT_6ParamsE,@"STO_CUDA_ENTRY STV_DEFAULT"
_ZN7cutlass13device_kernelIN5flash19enable_sm80_to_sm89INS1_16FlashAttnFwdSm80INS1_25CollectiveMainloopFwdSm80ILi8ELi2ELb0EN4cute5tupleIJNS5_1CILi128EEENS7_ILi64EEENS7_ILi192EEEEEELi192ENS_6half_tEfNS_4arch4Sm80ELb1ELb0ELb0ELb1ELb1ELb0ELb1ELb0EEENS1_21CollectiveEpilogueFwdINS6_IJS8_SA_S9_EEENS6_IJNS7_ILi1EEESI_SI_EEESC_SE_Li256ELb1ELb1ELb0ELb0EEENS1_19SingleTileSchedulerILb1ELb0ELb1ELi128EEEEEEEEEvNT_6ParamsE:
[----:B------:R-:W-:Y:S01]  /*0000*/  LDC R1, c[0x0][0x28] ;  /* 0x00000a00ff017b82 */ /* 0x000fe20000000800 */
[----:B------:R-:W-:Y:S05]  /*0010*/  EXIT ;  /* 0x000000000000794d */ /* 0x000fea0003800000 */
.L_x_16:
        /* <DEDUP_REMOVED lines=14> */
.L_x_34:


//--------------------- .text._ZN7cutlass13device_kernelIN5flash19enable_sm80_to_sm89INS1_16FlashAttnFwdSm80INS1_25CollectiveMainloopFwdSm80ILi8ELi2ELb0EN4cute5tupleIJNS5_1CILi128EEENS7_ILi64EEENS7_ILi192EEEEEELi192ENS_6half_tEfNS_4arch4Sm80ELb1ELb0ELb0ELb1ELb1ELb1ELb1ELb0EEENS1_21CollectiveEpilogueFwdINS6_IJS8_SA_S9_EEENS6_IJNS7_ILi1EEESI_SI_EEESC_SE_Li256ELb1ELb1ELb0ELb0EEENS1_19SingleTileSchedulerILb1ELb0ELb1ELi128EEEEEEEEEvNT_6ParamsE --------------------------
	.section	.text._ZN7cutlass13device_kernelIN5flash19enable_sm80_to_sm89INS1_16FlashAttnFwdSm80INS1_25CollectiveMainloopFwdSm80ILi8ELi2ELb0EN4cute5tupleIJNS5_1CILi128EEENS7_ILi64EEENS7_ILi192EEEEEELi192ENS_6half_tEfNS_4arch4Sm80ELb1ELb0ELb0ELb1ELb1ELb1ELb1ELb0EEENS1_21CollectiveEpilogueFwdINS6_IJS8_SA_S9_EEENS6_IJNS7_ILi1EEESI_SI_EEESC_SE_Li256ELb1ELb1ELb0ELb0EEENS1_19SingleTileSchedulerILb1ELb0ELb1ELi128EEEEEEEEEvNT_6ParamsE,"ax",@progbits
	.align	128
.text._ZN7cutlass13device_kernelIN5flash19enable_sm80_to_sm89INS1_16FlashAttnFwdSm80INS1_25CollectiveMainloopFwdSm80ILi8ELi2ELb0EN4cute5tupleIJNS5_1CILi128EEENS7_ILi64EEENS7_ILi192EEEEEELi192ENS_6half_tEfNS_4arch4Sm80ELb1ELb0ELb0ELb1ELb1ELb1ELb1ELb0EEENS1_21CollectiveEpilogueFwdINS6_IJS8_SA_S9_EEENS6_IJNS7_ILi1EEESI_SI_EEESC_SE_Li256ELb1ELb1ELb0ELb0EEENS1_19SingleTileSchedulerILb1ELb0ELb1ELi128EEEEEEEEEvNT_6ParamsE:
        .type           _ZN7cutlass13device_kernelIN5flash19enable_sm80_to_sm89INS1_16FlashAttnFwdSm80INS1_25CollectiveMainloopFwdSm80ILi8ELi2ELb0EN4cute5tupleIJNS5_1CILi128EEENS7_ILi64EEENS7_ILi192EEEEEELi192ENS_6half_tEfNS_4arch4Sm80ELb1ELb0ELb0ELb1ELb1ELb1ELb1ELb0EEENS1_21CollectiveEpilogueFwdINS6_IJS8_SA_S9_EEENS6_IJNS7_ILi1EEESI_SI_EEESC_SE_Li256ELb1ELb1ELb0ELb0EEENS1_19SingleTileSchedulerILb1ELb0ELb1ELi128EEEEEEEEEvNT_6ParamsE,@function
        .size           _ZN7cutlass13device_kernelIN5flash19enable_sm80_to_sm89INS1_16FlashAttnFwdSm80INS1_25CollectiveMainloopFwdSm80ILi8ELi2ELb0EN4cute5tupleIJNS5_1CILi128EEENS7_ILi64EEENS7_ILi192EEEEEELi192ENS_6half_tEfNS_4arch4Sm80ELb1ELb0ELb0ELb1ELb1ELb1ELb1ELb0EEENS1_21CollectiveEpilogueFwdINS6_IJS8_SA_S9_EEENS6_IJNS7_ILi1EEESI_SI_EEESC_SE_Li256ELb1ELb1ELb0ELb0EEENS1_19SingleTileSchedulerILb1ELb0ELb1ELi128EEEEEEEEEvNT_6ParamsE,(.L_x_35 - _ZN7cutlass13device_kernelIN5flash19enable_sm80_to_sm89INS1_16FlashAttnFwdSm80INS1_25CollectiveMainloopFwdSm80ILi8ELi2ELb0EN4cute5tupleIJNS5_1CILi128EEENS7_ILi64EEENS7_ILi192EEEEEELi192ENS_6half_tEfNS_4arch4Sm80ELb1ELb0ELb0ELb1ELb1ELb1ELb1ELb0EEENS1_21CollectiveEpilogueFwdINS6_IJS8_SA_S9_EEENS6_IJNS7_ILi1EEESI_SI_EEESC_SE_Li256ELb1ELb1ELb0ELb0EEENS1_19SingleTileSchedulerILb1ELb0ELb1ELi128EEEEEEEEEvNT_6ParamsE)
        .other          _ZN7cutlass13device_kernelIN5flash19enable_sm80_to_sm89INS1_16FlashAttnFwdSm80INS1_25CollectiveMainloopFwdSm80ILi8ELi2ELb0EN4cute5tupleIJNS5_1CILi128EEENS7_ILi64EEENS7_ILi192EEEEEELi192ENS_6half_tEfNS_4arch4Sm80ELb1ELb0ELb0ELb1ELb1ELb1ELb1ELb0EEENS1_21CollectiveEpilogueFwdINS6_IJS8_SA_S9_EEENS6_IJNS7_ILi1EEESI_SI_EEESC_SE_Li256ELb1ELb1ELb0ELb0EEENS1_19SingleTileSchedulerILb1ELb0ELb1ELi128EEEEEEEEEvNT_6ParamsE,@"STO_CUDA_ENTRY STV_DEFAULT"
_ZN7cutlass13device_kernelIN5flash19enable_sm80_to_sm89INS1_16FlashAttnFwdSm80INS1_25CollectiveMainloopFwdSm80ILi8ELi2ELb0EN4cute5tupleIJNS5_1CILi128EEENS7_ILi64EEENS7_ILi192EEEEEELi192ENS_6half_tEfNS_4arch4Sm80ELb1ELb0ELb0ELb1ELb1ELb1ELb1ELb0EEENS1_21CollectiveEpilogueFwdINS6_IJS8_SA_S9_EEENS6_IJNS7_ILi1EEESI_SI_EEESC_SE_Li256ELb1ELb1ELb0ELb0EEENS1_19SingleTileSchedulerILb1ELb0ELb1ELi128EEEEEEEEEvNT_6ParamsE:
[----:B------:R-:W-:Y:S01]  /*0000*/  LDC R1, c[0x0][0x28] ;  /* 0x00000a00ff017b82 */ /* 0x000fe20000000800 */
[----:B------:R-:W-:Y:S05]  /*0010*/  EXIT ;  /* 0x000000000000794d */ /* 0x000fea0003800000 */
.L_x_17:
        /* <DEDUP_REMOVED lines=14> */
.L_x_35:


//--------------------- .nv.shared.reserved.0     --------------------------
	.section	.nv.shared.reserved.0,"aw",@nobits
	.weak		__nv_reservedSMEM_offset_0_alias
	.size		__nv_reservedSMEM_offset_0_alias, 0, 0
	.other		__nv_reservedSMEM_offset_0_alias,@"STO_CUDA_RESERVED_SHARED STV_DEFAULT"
__nv_reservedSMEM_offset_0_alias:
	.zero		0


//--------------------- .nv.global                --------------------------
	.section	.nv.global,"aw",@nobits
.nv.global:
	.type		_ZN72_INTERNAL_01b305d5_36_flash_fwd_hdim192_fp16_paged_sm80_cu_1f2e7571_33564cute1_E,@object
	.size		_ZN72_INTERNAL_01b305d5_36_flash_fwd_hdim192_fp16_paged_sm80_cu_1f2e7571_33564cute1_E,(_ZN72_INTERNAL_01b305d5_36_flash_fwd_hdim192_fp16_paged_sm80_cu_1f2e7571_33564cuda3std3__45__cpo6cbeginE - _ZN72_INTERNAL_01b305d5_36_flash_fwd_hdim192_fp16_paged_sm80_cu_1f2e7571_33564cute1_E)
_ZN72_INTERNAL_01b305d5_36_flash_fwd_hdim192_fp16_paged_sm80_cu_1f2e7571_33564cute1_E:
	.zero		1
	.type		_ZN72_INTERNAL_01b305d5_36_flash_fwd_hdim192_fp16_paged_sm80_cu_1f2e7571_33564cuda3std3__45__cpo6cbeginE,@object
	.size		_ZN72_INTERNAL_01b305d5_36_flash_fwd_hdim192_fp16_paged_sm80_cu_1f2e7571_33564cuda3std3__45__cpo6cbeginE,(_ZN72_INTERNAL_01b305d5_36_flash_fwd_hdim192_fp16_paged_sm80_cu_1f2e7571_33564cuda3std3__48in_placeE - _ZN72_INTERNAL_01b305d5_36_flash_fwd_hdim192_fp16_paged_sm80_cu_1f2e7571_33564cuda3std3__45__cpo6cbeginE)
_ZN72_INTERNAL_01b305d5_36_flash_fwd_hdim192_fp16_paged_sm80_cu_1f2e7571_33564cuda3std3__45__cpo6cbeginE:
	.zero		1
	.type		_ZN72_INTERNAL_01b305d5_36_flash_fwd_hdim192_fp16_paged_sm80_cu_1f2e7571_33564cuda3std3__48in_placeE,@object
	.size		_ZN72_INTERNAL_01b305d5_36_flash_fwd_hdim192_fp16_paged_sm80_cu_1f2e7571_33564cuda3std3__48in_placeE,(_ZN72_INTERNAL_01b305d5_36_flash_fwd_hdim192_fp16_paged_sm80_cu_1f2e7571_33564cuda3std6ranges3__45__cpo9iter_moveE - _ZN72_INTERNAL_01b305d5_36_flash_fwd_hdim192_fp16_paged_sm80_cu_1f2e7571_33564cuda3std3__48in_placeE)
_ZN72_INTERNAL_01b305d5_36_flash_fwd_hdim192_fp16_paged_sm80_cu_1f2e7571_33564cuda3std3__48in_placeE:
	.zero		1
	.type		_ZN72_INTERNAL_01b305d5_36_flash_fwd_hdim192_fp16_paged_sm80_cu_1f2e7571_33564cuda3std6ranges3__45__cpo9iter_moveE,@object
	.size		_ZN72_INTERNAL_01b305d5_36_flash_fwd_hdim192_fp16_paged_sm80_cu_1f2e7571_33564cuda3std6ranges3__45__cpo9iter_moveE,(_ZN72_INTERNAL_01b305d5_36_flash_fwd_hdim192_fp16_paged_sm80_cu_1f2e7571_33564cuda3std3__45__cpo5beginE - _ZN72_INTERNAL_01b305d5_36_flash_fwd_hdim192_fp16_paged_sm80_cu_1f2e7571_33564cuda3std6ranges3__45__cpo9iter_moveE)
_ZN72_INTERNAL_01b305d5_36_flash_fwd_hdim192_fp16_paged_sm80_cu_1f2e7571_33564cuda3std6ranges3__45__cpo9iter_moveE:
	.zero		1
	.type		_ZN72_INTERNAL_01b305d5_36_flash_fwd_hdim192_fp16_paged_sm80_cu_1f2e7571_33564cuda3std3__45__cpo5beginE,@object
	.size		_ZN72_INTERNAL_01b305d5_36_flash_fwd_hdim192_fp16_paged_sm80_cu_1f2e7571_33564cuda3std3__45__cpo5beginE,(_ZN72_INTERNAL_01b305d5_36_flash_fwd_hdim192_fp16_paged_sm80_cu_1f2e7571_33564cuda3std3__474_GLOBAL__N__01b305d5_36_flash_fwd_hdim192_fp16_paged_sm80_cu_1f2e7571_33566ignoreE - _ZN72_INTERNAL_01b305d5_36_flash_fwd_hdim192_fp16_paged_sm80_cu_1f2e7571_33564cuda3std3__45__cpo5beginE)
_ZN72_INTERNAL_01b305d5_36_flash_fwd_hdim192_fp16_paged_sm80_cu_1f2e7571_33564cuda3std3__45__cpo5beginE:
	.zero		1
	.type		_ZN72_INTERNAL_01b305d5_36_flash_fwd_hdim192_fp16_paged_sm80_cu_1f2e7571_33564cuda3std3__474_GLOBAL__N__01b305d5_36_flash_fwd_hdim192_fp16_paged_sm80_cu_1f2e7571_33566ignoreE,@object
	.size		_ZN72_INTERNAL_01b305d5_36_flash_fwd_hdim192_fp16_paged_sm80_cu_1f2e7571_33564cuda3std3__474_GLOBAL__N__01b305d5_36_flash_fwd_hdim192_fp16_paged_sm80_cu_1f2e7571_33566ignoreE,(_ZN72_INTERNAL_01b305d5_36_flash_fwd_hdim192_fp16_paged_sm80_cu_1f2e7571_33564cute7productE - _ZN72_INTERNAL_01b305d5_36_flash_fwd_hdim192_fp16_paged_sm80_cu_1f2e7571_33564cuda3std3__474_GLOBAL__N__01b305d5_36_flash_fwd_hdim192_fp16_paged_sm80_cu_1f2e7571_33566ignoreE)
_ZN72_INTERNAL_01b305d5_36_flash_fwd_hdim192_fp16_paged_sm80_cu_1f2e7571_33564cuda3std3__474_GLOBAL__N__01b305d5_36_flash_fwd_hdim192_fp16_paged_sm80_cu_1f2e7571_33566ignoreE:
	.zero		1
	.type		_ZN72_INTERNAL_01b305d5_36_flash_fwd_hdim192_fp16_paged_sm80_cu_1f2e7571_33564cute7productE,@object
	.size		_ZN72_INTERNAL_01b305d5_36_flash_fwd_hdim192_fp16_paged_sm80_cu_1f2e7571_33564cute7productE,(_ZN72_INTERNAL_01b305d5_36_flash_fwd_hdim192_fp16_paged_sm80_cu_1f2e7571_33564cuda3std3__45__cpo3endE - _ZN72_INTERNAL_01b305d5_36_flash_fwd_hdim192_fp16_paged_sm80_cu_1f2e7571_33564cute7productE)
_ZN72_INTERNAL_01b305d5_36_flash_fwd_hdim192_fp16_paged_sm80_cu_1f2e7571_33564cute7productE:
	.zero		1
	.type		_ZN72_INTERNAL_01b305d5_36_flash_fwd_hdim192_fp16_paged_sm80_cu_1f2e7571_33564cuda3std3__45__cpo3endE,@object
	.size		_ZN72_INTERNAL_01b305d5_36_flash_fwd_hdim192_fp16_paged_sm80_cu_1f2e7571_33564cuda3std3__45__cpo3endE,(_ZN72_INTERNAL_01b305d5_36_flash_fwd_hdim192_fp16_paged_sm80_cu_1f2e7571_33564cuda3std3__419piecewise_constructE - _ZN72_INTERNAL_01b305d5_36_flash_fwd_hdim192_fp16_paged_sm80_cu_1f2e7571_33564cuda3std3__45__cpo3endE)
_ZN72_INTERNAL_01b305d5_36_flash_fwd_hdim192_fp16_paged_sm80_cu_1f2e7571_33564cuda3std3__45__cpo3endE:
	.zero		1
	.type		_ZN72_INTERNAL_01b305d5_36_flash_fwd_hdim192_fp16_paged_sm80_cu_1f2e7571_33564cuda3std3__419piecewise_constructE,@object
	.size		_ZN72_INTERNAL_01b305d5_36_flash_fwd_hdim192_fp16_paged_sm80_cu_1f2e7571_33564cuda3std3__419piecewise_constructE,(_ZN72_INTERNAL_01b305d5_36_flash_fwd_hdim192_fp16_paged_sm80_cu_1f2e7571_33564cuda3std3__45__cpo4cendE - _ZN72_INTERNAL_01b305d5_36_flash_fwd_hdim192_fp16_paged_sm80_cu_1f2e7571_33564cuda3std3__419piecewise_constructE)
_ZN72_INTERNAL_01b305d5_36_flash_fwd_hdim192_fp16_paged_sm80_cu_1f2e7571_33564cuda3std3__419piecewise_constructE:
	.zero		1
	.type		_ZN72_INTERNAL_01b305d5_36_flash_fwd_hdim192_fp16_paged_sm80_cu_1f2e7571_33564cuda3std3__45__cpo4cendE,@object
	.size		_ZN72_INTERNAL_01b305d5_36_flash_fwd_hdim192_fp16_paged_sm80_cu_1f2e7571_33564cuda3std3__45__cpo4cendE,(_ZN72_INTERNAL_01b305d5_36_flash_fwd_hdim192_fp16_paged_sm80_cu_1f2e7571_33564cuda3std6ranges3__45__cpo4swapE - _ZN72_INTERNAL_01b305d5_36_flash_fwd_hdim192_fp16_paged_sm80_cu_1f2e7571_33564cuda3std3__45__cpo4cendE)
_ZN72_INTERNAL_01b305d5_36_flash_fwd_hdim192_fp16_paged_sm80_cu_1f2e7571_33564cuda3std3__45__cpo4cendE:
	.zero		1
	.type		_ZN72_INTERNAL_01b305d5_36_flash_fwd_hdim192_fp16_paged_sm80_cu_1f2e7571_33564cuda3std6ranges3__45__cpo4swapE,@object
	.size		_ZN72_INTERNAL_01b305d5_36_flash_fwd_hdim192_fp16_paged_sm80_cu_1f2e7571_33564cuda3std6ranges3__45__cpo4swapE,(.L_7 - _ZN72_INTERNAL_01b305d5_36_flash_fwd_hdim192_fp16_paged_sm80_cu_1f2e7571_33564cuda3std6ranges3__45__cpo4swapE)
_ZN72_INTERNAL_01b305d5_36_flash_fwd_hdim192_fp16_paged_sm80_cu_1f2e7571_33564cuda3std6ranges3__45__cpo4swapE:
	.zero		1
.L_7:


//--------------------- .nv.constant0._ZN7cutlass13device_kernelIN5flash19enable_sm80_to_sm89INS1_16FlashAttnFwdSm80INS1_25CollectiveMainloopFwdSm80ILi8ELi1ELb0EN4cute5tupleIJNS5_1CILi128EEENS7_ILi64EEENS7_ILi192EEEEEELi192ENS_6half_tEfNS_4arch4Sm80ELb0ELb0ELb0ELb0ELb1ELb0ELb1ELb0EEENS1_21CollectiveEpilogueFwdINS6_IJS8_SA_S9_EEENS6_IJNS7_ILi1EEESI_SI_EEESC_SE_Li256ELb0ELb1ELb0ELb0EEENS1_19SingleTileSchedulerILb0ELb0ELb1ELi128EEEEEEEEEvNT_6ParamsE --------------------------
	.section	.nv.constant0._ZN7cutlass13device_kernelIN5flash19enable_sm80_to_sm89INS1_16FlashAttnFwdSm80INS1_25CollectiveMainloopFwdSm80ILi8ELi1ELb0EN4cute5tupleIJNS5_1CILi128EEENS7_ILi64EEENS7_ILi192EEEEEELi192ENS_6half_tEfNS_4arch4Sm80ELb0ELb0ELb0ELb0ELb1ELb0ELb1ELb0EEENS1_21CollectiveEpilogueFwdINS6_IJS8_SA_S9_EEENS6_IJNS7_ILi1EEESI_SI_EEESC_SE_Li256ELb0ELb1ELb0ELb0EEENS1_19SingleTileSchedulerILb0ELb0ELb1ELi128EEEEEEEEEvNT_6ParamsE,"a",@progbits
	.sectionflags	@""
	.align	4
.nv.constant0._ZN7cutlass13device_kernelIN5flash19enable_sm80_to_sm89INS1_16FlashAttnFwdSm80INS1_25CollectiveMainloopFwdSm80ILi8ELi1ELb0EN4cute5tupleIJNS5_1CILi128EEENS7_ILi64EEENS7_ILi192EEEEEELi192ENS_6half_tEfNS_4arch4Sm80ELb0ELb0ELb0ELb0ELb1ELb0ELb1ELb0EEENS1_21CollectiveEpilogueFwdINS6_IJS8_SA_S9_EEENS6_IJNS7_ILi1EEESI_SI_EEESC_SE_Li256ELb0ELb1ELb0ELb0EEENS1_19SingleTileSchedulerILb0ELb0ELb1ELi128EEEEEEEEEvNT_6ParamsE:
	.zero		1576


//--------------------- .nv.constant0._ZN7cutlass13device_kernelIN5flash19enable_sm80_to_sm89INS1_16FlashAttnFwdSm80INS1_25CollectiveMainloopFwdSm80ILi8ELi1ELb0EN4cute5tupleIJNS5_1CILi128EEENS7_ILi64EEENS7_ILi192EEEEEELi192ENS_6half_tEfNS_4arch4Sm80ELb0ELb0ELb0ELb1ELb1ELb0ELb1ELb0EEENS1_21CollectiveEpilogueFwdINS6_IJS8_SA_S9_EEENS6_IJNS7_ILi1EEESI_SI_EEESC_SE_Li256ELb1ELb1ELb0ELb0EEENS1_19SingleTileSchedulerILb1ELb0ELb1ELi128EEEEEEEEEvNT_6ParamsE --------------------------
	.section	.nv.constant0._ZN7cutlass13device_kernelIN5flash19enable_sm80_to_sm89INS1_16FlashAttnFwdSm80INS1_25CollectiveMainloopFwdSm80ILi8ELi1ELb0EN4cute5tupleIJNS5_1CILi128EEENS7_ILi64EEENS7_ILi192EEEEEELi192ENS_6half_tEfNS_4arch4Sm80ELb0ELb0ELb0ELb1ELb1ELb0ELb1ELb0EEENS1_21CollectiveEpilogueFwdINS6_IJS8_SA_S9_EEENS6_IJNS7_ILi1EEESI_SI_EEESC_SE_Li256ELb1ELb1ELb0ELb0EEENS1_19SingleTileSchedulerILb1ELb0ELb1ELi128EEEEEEEEEvNT_6ParamsE,"a",@progbits
	.sectionflags	@""
	.align	4
.nv.constant0._ZN7cutlass13device_kernelIN5flash19enable_sm80_to_sm89INS1_16FlashAttnFwdSm80INS1_25CollectiveMainloopFwdSm80ILi8ELi1ELb0EN4cute5tupleIJNS5_1CILi128EEENS7_ILi64EEENS7_ILi192EEEEEELi192ENS_6half_tEfNS_4arch4Sm80ELb0ELb0ELb0ELb1ELb1ELb0ELb1ELb0EEENS1_21CollectiveEpilogueFwdINS6_IJS8_SA_S9_EEENS6_IJNS7_ILi1EEESI_SI_EEESC_SE_Li256ELb1ELb1ELb0ELb0EEENS1_19SingleTileSchedulerILb1ELb0ELb1ELi128EEEEEEEEEvNT_6ParamsE:
	.zero		1576


//--------------------- .nv.constant0._ZN7cutlass13device_kernelIN5flash19enable_sm80_to_sm89INS1_16FlashAttnFwdSm80INS1_25CollectiveMainloopFwdSm80ILi8ELi1ELb0EN4cute5tupleIJNS5_1CILi128EEENS7_ILi64EEENS7_ILi192EEEEEELi192ENS_6half_tEfNS_4arch4Sm80ELb0ELb0ELb0ELb1ELb1ELb1ELb1ELb0EEENS1_21CollectiveEpilogueFwdINS6_IJS8_SA_S9_EEENS6_IJNS7_ILi1EEESI_SI_EEESC_SE_Li256ELb1ELb1ELb0ELb0EEENS1_19SingleTileSchedulerILb1ELb0ELb1ELi128EEEEEEEEEvNT_6ParamsE --------------------------
	.section	.nv.constant0._ZN7cutlass13device_kernelIN5flash19enable_sm80_to_sm89INS1_16FlashAttnFwdSm80INS1_25CollectiveMainloopFwdSm80ILi8ELi1ELb0EN4cute5tupleIJNS5_1CILi128EEENS7_ILi64EEENS7_ILi192EEEEEELi192ENS_6half_tEfNS_4arch4Sm80ELb0ELb0ELb0ELb1ELb1ELb1ELb1ELb0EEENS1_21CollectiveEpilogueFwdINS6_IJS8_SA_S9_EEENS6_IJNS7_ILi1EEESI_SI_EEESC_SE_Li256ELb1ELb1ELb0ELb0EEENS1_19SingleTileSchedulerILb1ELb0ELb1ELi128EEEEEEEEEvNT_6ParamsE,"a",@progbits
	.sectionflags	@""
	.align	4
.nv.constant0._ZN7cutlass13device_kernelIN5flash19enable_sm80_to_sm89INS1_16FlashAttnFwdSm80INS1_25CollectiveMainloopFwdSm80ILi8ELi1ELb0EN4cute5tupleIJNS5_1CILi128EEENS7_ILi64EEENS7_ILi192EEEEEELi192ENS_6half_tEfNS_4arch4Sm80ELb0ELb0ELb0ELb1ELb1ELb1ELb1ELb0EEENS1_21CollectiveEpilogueFwdINS6_IJS8_SA_S9_EEENS6_IJNS7_ILi1EEESI_SI_EEESC_SE_Li256ELb1ELb1ELb0ELb0EEENS1_19SingleTileSchedulerILb1ELb0ELb1ELi128EEEEEEEEEvNT_6ParamsE:
	.zero		1576


//--------------------- .nv.constant0._ZN7cutlass13device_kernelIN5flash19enable_sm80_to_sm89INS1_16FlashAttnFwdSm80INS1_25CollectiveMainloopFwdSm80ILi8ELi1ELb0EN4cute5tupleIJNS5_1CILi128EEENS7_ILi64EEENS7_ILi192EEEEEELi192ENS_6half_tEfNS_4arch4Sm80ELb0ELb1ELb0ELb0ELb1ELb0ELb1ELb0EEENS1_21CollectiveEpilogueFwdINS6_IJS8_SA_S9_EEENS6_IJNS7_ILi1EEESI_SI_EEESC_SE_Li256ELb0ELb1ELb0ELb0EEENS1_19SingleTileSchedulerILb0ELb0ELb1ELi128EEEEEEEEEvNT_6ParamsE --------------------------
	.section	.nv.constant0._ZN7cutlass13device_kernelIN5flash19enable_sm80_to_sm89INS1_16FlashAttnFwdSm80INS1_25CollectiveMainloopFwdSm80ILi8ELi1ELb0EN4cute5tupleIJNS5_1CILi128EEENS7_ILi64EEENS7_ILi192EEEEEELi192ENS_6half_tEfNS_4arch4Sm80ELb0ELb1ELb0ELb0ELb1ELb0ELb1ELb0EEENS1_21CollectiveEpilogueFwdINS6_IJS8_SA_S9_EEENS6_IJNS7_ILi1EEESI_SI_EEESC_SE_Li256ELb0ELb1ELb0ELb0EEENS1_19SingleTileSchedulerILb0ELb0ELb1ELi128EEEEEEEEEvNT_6ParamsE,"a",@progbits
	.sectionflags	@""
	.align	4
.nv.constant0._ZN7cutlass13device_kernelIN5flash19enable_sm80_to_sm89INS1_16FlashAttnFwdSm80INS1_25CollectiveMainloopFwdSm80ILi8ELi1ELb0EN4cute5tupleIJNS5_1CILi128EEENS7_ILi64EEENS7_ILi192EEEEEELi192ENS_6half_tEfNS_4arch4Sm80ELb0ELb1ELb0ELb0ELb1ELb0ELb1ELb0EEENS1_21CollectiveEpilogueFwdINS6_IJS8_SA_S9_EEENS6_IJNS7_ILi1EEESI_SI_EEESC_SE_Li256ELb0ELb1ELb0ELb0EEENS1_19SingleTileSchedulerILb0ELb0ELb1ELi128EEEEEEEEEvNT_6ParamsE:
	.zero		1576


//--------------------- .nv.constant0._ZN7cutlass13device_kernelIN5flash19enable_sm80_to_sm89INS1_16FlashAttnFwdSm80INS1_25CollectiveMainloopFwdSm80ILi8ELi1ELb0EN4cute5tupleIJNS5_1CILi128EEENS7_ILi64EEENS7_ILi192EEEEEELi192ENS_6half_tEfNS_4arch4Sm80ELb0ELb1ELb0ELb1ELb1ELb0ELb1ELb0EEENS1_21CollectiveEpilogueFwdINS6_IJS8_SA_S9_EEENS6_IJNS7_ILi1EEESI_SI_EEESC_SE_Li256ELb1ELb1ELb0ELb0EEENS1_19SingleTileSchedulerILb1ELb0ELb1ELi128EEEEEEEEEvNT_6ParamsE --------------------------
	.section	.nv.constant0._ZN7cutlass13device_kernelIN5flash19enable_sm80_to_sm89INS1_16FlashAttnFwdSm80INS1_25CollectiveMainloopFwdSm80ILi8ELi1ELb0EN4cute5tupleIJNS5_1CILi128EEENS7_ILi64EEENS7_ILi192EEEEEELi192ENS_6half_tEfNS_4arch4Sm80ELb0ELb1ELb0ELb1ELb1ELb0ELb1ELb0EEENS1_21CollectiveEpilogueFwdINS6_IJS8_SA_S9_EEENS6_IJNS7_ILi1EEESI_SI_EEESC_SE_Li256ELb1ELb1ELb0ELb0EEENS1_19SingleTileSchedulerILb1ELb0ELb1ELi128EEEEEEEEEvNT_6ParamsE,"a",@progbits
	.sectionflags	@""
	.align	4
.nv.constant0._ZN7cutlass13device_kernelIN5flash19enable_sm80_to_sm89INS1_16FlashAttnFwdSm80INS1_25CollectiveMainloopFwdSm80ILi8ELi1ELb0EN4cute5tupleIJNS5_1CILi128EEENS7_ILi64EEENS7_ILi192EEEEEELi192ENS_6half_tEfNS_4arch4Sm80ELb0ELb1ELb0ELb1ELb1ELb0ELb1ELb0EEENS1_21CollectiveEpilogueFwdINS6_IJS8_SA_S9_EEENS6_IJNS7_ILi1EEESI_SI_EEESC_SE_Li256ELb1ELb1ELb0ELb0EEENS1_19SingleTileSchedulerILb1ELb0ELb1ELi128EEEEEEEEEvNT_6ParamsE:
	.zero		1576


//--------------------- .nv.constant0._ZN7cutlass13device_kernelIN5flash19enable_sm80_to_sm89INS1_16FlashAttnFwdSm80INS1_25CollectiveMainloopFwdSm80ILi8ELi1ELb0EN4cute5tupleIJNS5_1CILi128EEENS7_ILi64EEENS7_ILi192EEEEEELi192ENS_6half_tEfNS_4arch4Sm80ELb0ELb1ELb0ELb1ELb1ELb1ELb1ELb0EEENS1_21CollectiveEpilogueFwdINS6_IJS8_SA_S9_EEENS6_IJNS7_ILi1EEESI_SI_EEESC_SE_Li256ELb1ELb1ELb0ELb0EEENS1_19SingleTileSchedulerILb1ELb0ELb1ELi128EEEEEEEEEvNT_6ParamsE --------------------------
	.section	.nv.constant0._ZN7cutlass13device_kernelIN5flash19enable_sm80_to_sm89INS1_16FlashAttnFwdSm80INS1_25CollectiveMainloopFwdSm80ILi8ELi1ELb0EN4cute5tupleIJNS5_1CILi128EEENS7_ILi64EEENS7_ILi192EEEEEELi192ENS_6half_tEfNS_4arch4Sm80ELb0ELb1ELb0ELb1ELb1ELb1ELb1ELb0EEENS1_21CollectiveEpilogueFwdINS6_IJS8_SA_S9_EEENS6_IJNS7_ILi1EEESI_SI_EEESC_SE_Li256ELb1ELb1ELb0ELb0EEENS1_19SingleTileSchedulerILb1ELb0ELb1ELi128EEEEEEEEEvNT_6ParamsE,"a",@progbits
	.sectionflags	@""
	.align	4
.nv.constant0._ZN7cutlass13device_kernelIN5flash19enable_sm80_to_sm89INS1_16FlashAttnFwdSm80INS1_25CollectiveMainloopFwdSm80ILi8ELi1ELb0EN4cute5tupleIJNS5_1CILi128EEENS7_ILi64EEENS7_ILi192EEEEEELi192ENS_6half_tEfNS_4arch4Sm80ELb0ELb1ELb0ELb1ELb1ELb1ELb1ELb0EEENS1_21CollectiveEpilogueFwdINS6_IJS8_SA_S9_EEENS6_IJNS7_ILi1EEESI_SI_EEESC_SE_Li256ELb1ELb1ELb0ELb0EEENS1_19SingleTileSchedulerILb1ELb0ELb1ELi128EEEEEEEEEvNT_6ParamsE:
	.zero		1576


//--------------------- .nv.constant0._ZN7cutlass13device_kernelIN5flash19enable_sm80_to_sm89INS1_16FlashAttnFwdSm80INS1_25CollectiveMainloopFwdSm80ILi8ELi1ELb0EN4cute5tupleIJNS5_1CILi128EEENS7_ILi64EEENS7_ILi192EEEEEELi192ENS_6half_tEfNS_4arch4Sm80ELb1ELb0ELb0ELb0ELb1ELb0ELb1ELb0EEENS1_21CollectiveEpilogueFwdINS6_IJS8_SA_S9_EEENS6_IJNS7_ILi1EEESI_SI_EEESC_SE_Li256ELb0ELb1ELb0ELb0EEENS1_30DynamicPersistentTileSchedulerILi256ELi256ELb0ELb1ELb0EEEEEEEEEvNT_6ParamsE --------------------------
	.section	.nv.constant0._ZN7cutlass13device_kernelIN5flash19enable_sm80_to_sm89INS1_16FlashAttnFwdSm80INS1_25CollectiveMainloopFwdSm80ILi8ELi1ELb0EN4cute5tupleIJNS5_1CILi128EEENS7_ILi64EEENS7_ILi192EEEEEELi192ENS_6half_tEfNS_4arch4Sm80ELb1ELb0ELb0ELb0ELb1ELb0ELb1ELb0EEENS1_21CollectiveEpilogueFwdINS6_IJS8_SA_S9_EEENS6_IJNS7_ILi1EEESI_SI_EEESC_SE_Li256ELb0ELb1ELb0ELb0EEENS1_30DynamicPersistentTileSchedulerILi256ELi256ELb0ELb1ELb0EEEEEEEEEvNT_6ParamsE,"a",@progbits
	.sectionflags	@""
	.align	4
.nv.constant0._ZN7cutlass13device_kernelIN5flash19enable_sm80_to_sm89INS1_16FlashAttnFwdSm80INS1_25CollectiveMainloopFwdSm80ILi8ELi1ELb0EN4cute5tupleIJNS5_1CILi128EEENS7_ILi64EEENS7_ILi192EEEEEELi192ENS_6half_tEfNS_4arch4Sm80ELb1ELb0ELb0ELb0ELb1ELb0ELb1ELb0EEENS1_21CollectiveEpilogueFwdINS6_IJS8_SA_S9_EEENS6_IJNS7_ILi1EEESI_SI_EEESC_SE_Li256ELb0ELb1ELb0ELb0EEENS1_30DynamicPersistentTileSchedulerILi256ELi256ELb0ELb1ELb0EEEEEEEEEvNT_6ParamsE:
	.zero		1592


//--------------------- .nv.constant0._ZN7cutlass13device_kernelIN5flash19enable_sm80_to_sm89INS1_16FlashAttnFwdSm80INS1_25CollectiveMainloopFwdSm80ILi8ELi1ELb0EN4cute5tupleIJNS5_1CILi128EEENS7_ILi64EEENS7_ILi192EEEEEELi192ENS_6half_tEfNS_4arch4Sm80ELb1ELb0ELb0ELb1ELb1ELb0ELb1ELb0EEENS1_21CollectiveEpilogueFwdINS6_IJS8_SA_S9_EEENS6_IJNS7_ILi1EEESI_SI_EEESC_SE_Li256ELb1ELb1ELb0ELb0EEENS1_19SingleTileSchedulerILb1ELb0ELb1ELi128EEEEEEEEEvNT_6ParamsE --------------------------
	.section	.nv.constant0._ZN7cutlass13device_kernelIN5flash19enable_sm80_to_sm89INS1_16FlashAttnFwdSm80INS1_25CollectiveMainloopFwdSm80ILi8ELi1ELb0EN4cute5tupleIJNS5_1CILi128EEENS7_ILi64EEENS7_ILi192EEEEEELi192ENS_6half_tEfNS_4arch4Sm80ELb1ELb0ELb0ELb1ELb1ELb0ELb1ELb0EEENS1_21CollectiveEpilogueFwdINS6_IJS8_SA_S9_EEENS6_IJNS7_ILi1EEESI_SI_EEESC_SE_Li256ELb1ELb1ELb0ELb0EEENS1_19SingleTileSchedulerILb1ELb0ELb1ELi128EEEEEEEEEvNT_6ParamsE,"a",@progbits
	.sectionflags	@""
	.align	4
.nv.constant0._ZN7cutlass13device_kernelIN5flash19enable_sm80_to_sm89INS1_16FlashAttnFwdSm80INS1_25CollectiveMainloopFwdSm80ILi8ELi1ELb0EN4cute5tupleIJNS5_1CILi128EEENS7_ILi64EEENS7_ILi192EEEEEELi192ENS_6half_tEfNS_4arch4Sm80ELb1ELb0ELb0ELb1ELb1ELb0ELb1ELb0EEENS1_21CollectiveEpilogueFwdINS6_IJS8_SA_S9_EEENS6_IJNS7_ILi1EEESI_SI_EEESC_SE_Li256ELb1ELb1ELb0ELb0EEENS1_19SingleTileSchedulerILb1ELb0ELb1ELi128EEEEEEEEEvNT_6ParamsE:
	.zero		1576


//--------------------- .nv.constant0._ZN7cutlass13device_kernelIN5flash19enable_sm80_to_sm89INS1_16FlashAttnFwdSm80INS1_25CollectiveMainloopFwdSm80ILi8ELi1ELb0EN4cute5tupleIJNS5_1CILi128EEENS7_ILi64EEENS7_ILi192EEEEEELi192ENS_6half_tEfNS_4arch4Sm80ELb1ELb0ELb0ELb1ELb1ELb1ELb1ELb0EEENS1_21CollectiveEpilogueFwdINS6_IJS8_SA_S9_EEENS6_IJNS7_ILi1EEESI_SI_EEESC_SE_Li256ELb1ELb1ELb0ELb0EEENS1_19SingleTileSchedulerILb1ELb0ELb1ELi128EEEEEEEEEvNT_6ParamsE --------------------------
	.section	.nv.constant0._ZN7cutlass13device_kernelIN5flash19enable_sm80_to_sm89INS1_16FlashAttnFwdSm80INS1_25CollectiveMainloopFwdSm80ILi8ELi1ELb0EN4cute5tupleIJNS5_1CILi128EEENS7_ILi64EEENS7_ILi192EEEEEELi192ENS_6half_tEfNS_4arch4Sm80ELb1ELb0ELb0ELb1ELb1ELb1ELb1ELb0EEENS1_21CollectiveEpilogueFwdINS6_IJS8_SA_S9_EEENS6_IJNS7_ILi1EEESI_SI_EEESC_SE_Li256ELb1ELb1ELb0ELb0EEENS1_19SingleTileSchedulerILb1ELb0ELb1ELi128EEEEEEEEEvNT_6ParamsE,"a",@progbits
	.sectionflags	@""
	.align	4
.nv.constant0._ZN7cutlass13device_kernelIN5flash19enable_sm80_to_sm89INS1_16FlashAttnFwdSm80INS1_25CollectiveMainloopFwdSm80ILi8ELi1ELb0EN4cute5tupleIJNS5_1CILi128EEENS7_ILi64EEENS7_ILi192EEEEEELi192ENS_6half_tEfNS_4arch4Sm80ELb1ELb0ELb0ELb1ELb1ELb1ELb1ELb0EEENS1_21CollectiveEpilogueFwdINS6_IJS8_SA_S9_EEENS6_IJNS7_ILi1EEESI_SI_EEESC_SE_Li256ELb1ELb1ELb0ELb0EEENS1_19SingleTileSchedulerILb1ELb0ELb1ELi128EEEEEEEEEvNT_6ParamsE:
	.zero		1576


//--------------------- .nv.constant0._ZN7cutlass13device_kernelIN5flash19enable_sm80_to_sm89INS1_16FlashAttnFwdSm80INS1_25CollectiveMainloopFwdSm80ILi8ELi2ELb0EN4cute5tupleIJNS5_1CILi128EEENS7_ILi64EEENS7_ILi192EEEEEELi192ENS_6half_tEfNS_4arch4Sm80ELb0ELb0ELb0ELb0ELb1ELb0ELb1ELb0EEENS1_21CollectiveEpilogueFwdINS6_IJS8_SA_S9_EEENS6_IJNS7_ILi1EEESI_SI_EEESC_SE_Li256ELb0ELb1ELb0ELb0EEENS1_19SingleTileSchedulerILb0ELb0ELb1ELi128EEEEEEEEEvNT_6ParamsE --------------------------
	.section	.nv.constant0._ZN7cutlass13device_kernelIN5flash19enable_sm80_to_sm89INS1_16FlashAttnFwdSm80INS1_25CollectiveMainloopFwdSm80ILi8ELi2ELb0EN4cute5tupleIJNS5_1CILi128EEENS7_ILi64EEENS7_ILi192EEEEEELi192ENS_6half_tEfNS_4arch4Sm80ELb0ELb0ELb0ELb0ELb1ELb0ELb1ELb0EEENS1_21CollectiveEpilogueFwdINS6_IJS8_SA_S9_EEENS6_IJNS7_ILi1EEESI_SI_EEESC_SE_Li256ELb0ELb1ELb0ELb0EEENS1_19SingleTileSchedulerILb0ELb0ELb1ELi128EEEEEEEEEvNT_6ParamsE,"a",@progbits
	.sectionflags	@""
	.align	4
.nv.constant0._ZN7cutlass13device_kernelIN5flash19enable_sm80_to_sm89INS1_16FlashAttnFwdSm80INS1_25CollectiveMainloopFwdSm80ILi8ELi2ELb0EN4cute5tupleIJNS5_1CILi128EEENS7_ILi64EEENS7_ILi192EEEEEELi192ENS_6half_tEfNS_4arch4Sm80ELb0ELb0ELb0ELb0ELb1ELb0ELb1ELb0EEENS1_21CollectiveEpilogueFwdINS6_IJS8_SA_S9_EEENS6_IJNS7_ILi1EEESI_SI_EEESC_SE_Li256ELb0ELb1ELb0ELb0EEENS1_19SingleTileSchedulerILb0ELb0ELb1ELi128EEEEEEEEEvNT_6ParamsE:
	.zero		1576


//--------------------- .nv.constant0._ZN7cutlass13device_kernelIN5flash19enable_sm80_to_sm89INS1_16FlashAttnFwdSm80INS1_25CollectiveMainloopFwdSm80ILi8ELi2ELb0EN4cute5tupleIJNS5_1CILi128EEENS7_ILi64EEENS7_ILi192EEEEEELi192ENS_6half_tEfNS_4arch4Sm80ELb0ELb0ELb0ELb1ELb1ELb0ELb1ELb0EEENS1_21CollectiveEpilogueFwdINS6_IJS8_SA_S9_EEENS6_IJNS7_ILi1EEESI_SI_EEESC_SE_Li256ELb1ELb1ELb0ELb0EEENS1_19SingleTileSchedulerILb1ELb0ELb1ELi128EEEEEEEEEvNT_6ParamsE --------------------------
	.section	.nv.constant0._ZN7cutlass13device_kernelIN5flash19enable_sm80_to_sm89INS1_16FlashAttnFwdSm80INS1_25CollectiveMainloopFwdSm80ILi8ELi2ELb0EN4cute5tupleIJNS5_1CILi128EEENS7_ILi64EEENS7_ILi192EEEEEELi192ENS_6half_tEfNS_4arch4Sm80ELb0ELb0ELb0ELb1ELb1ELb0ELb1ELb0EEENS1_21CollectiveEpilogueFwdINS6_IJS8_SA_S9_EEENS6_IJNS7_ILi1EEESI_SI_EEESC_SE_Li256ELb1ELb1ELb0ELb0EEENS1_19SingleTileSchedulerILb1ELb0ELb1ELi128EEEEEEEEEvNT_6ParamsE,"a",@progbits
	.sectionflags	@""
	.align	4
.nv.constant0._ZN7cutlass13device_kernelIN5flash19enable_sm80_to_sm89INS1_16FlashAttnFwdSm80INS1_25CollectiveMainloopFwdSm80ILi8ELi2ELb0EN4cute5tupleIJNS5_1CILi128EEENS7_ILi64EEENS7_ILi192EEEEEELi192ENS_6half_tEfNS_4arch4Sm80ELb0ELb0ELb0ELb1ELb1ELb0ELb1ELb0EEENS1_21CollectiveEpilogueFwdINS6_IJS8_SA_S9_EEENS6_IJNS7_ILi1EEESI_SI_EEESC_SE_Li256ELb1ELb1ELb0ELb0EEENS1_19SingleTileSchedulerILb1ELb0ELb1ELi128EEEEEEEEEvNT_6ParamsE:
	.zero		1576


//--------------------- .nv.constant0._ZN7cutlass13device_kernelIN5flash19enable_sm80_to_sm89INS1_16FlashAttnFwdSm80INS1_25CollectiveMainloopFwdSm80ILi8ELi2ELb0EN4cute5tupleIJNS5_1CILi128EEENS7_ILi64EEENS7_ILi192EEEEEELi192ENS_6half_tEfNS_4arch4Sm80ELb0ELb0ELb0ELb1ELb1ELb1ELb1ELb0EEENS1_21CollectiveEpilogueFwdINS6_IJS8_SA_S9_EEENS6_IJNS7_ILi1EEESI_SI_EEESC_SE_Li256ELb1ELb1ELb0ELb0EEENS1_19SingleTileSchedulerILb1ELb0ELb1ELi128EEEEEEEEEvNT_6ParamsE --------------------------
	.section	.nv.constant0._ZN7cutlass13device_kernelIN5flash19enable_sm80_to_sm89INS1_16FlashAttnFwdSm80INS1_25CollectiveMainloopFwdSm80ILi8ELi2ELb0EN4cute5tupleIJNS5_1CILi128EEENS7_ILi64EEENS7_ILi192EEEEEELi192ENS_6half_tEfNS_4arch4Sm80ELb0ELb0ELb0ELb1ELb1ELb1ELb1ELb0EEENS1_21CollectiveEpilogueFwdINS6_IJS8_SA_S9_EEENS6_IJNS7_ILi1EEESI_SI_EEESC_SE_Li256ELb1ELb1ELb0ELb0EEENS1_19SingleTileSchedulerILb1ELb0ELb1ELi128EEEEEEEEEvNT_6ParamsE,"a",@progbits
	.sectionflags	@""
	.align	4
.nv.constant0._ZN7cutlass13device_kernelIN5flash19enable_sm80_to_sm89INS1_16FlashAttnFwdSm80INS1_25CollectiveMainloopFwdSm80ILi8ELi2ELb0EN4cute5tupleIJNS5_1CILi128EEENS7_ILi64EEENS7_ILi192EEEEEELi192ENS_6half_tEfNS_4arch4Sm80ELb0ELb0ELb0ELb1ELb1ELb1ELb1ELb0EEENS1_21CollectiveEpilogueFwdINS6_IJS8_SA_S9_EEENS6_IJNS7_ILi1EEESI_SI_EEESC_SE_Li256ELb1ELb1ELb0ELb0EEENS1_19SingleTileSchedulerILb1ELb0ELb1ELi128EEEEEEEEEvNT_6ParamsE:
	.zero		1576


//--------------------- .nv.constant0._ZN7cutlass13device_kernelIN5flash19enable_sm80_to_sm89INS1_16FlashAttnFwdSm80INS1_25CollectiveMainloopFwdSm80ILi8ELi2ELb0EN4cute5tupleIJNS5_1CILi128EEENS7_ILi64EEENS7_ILi192EEEEEELi192ENS_6half_tEfNS_4arch4Sm80ELb0ELb1ELb0ELb0ELb1ELb0ELb1ELb0EEENS1_21CollectiveEpilogueFwdINS6_IJS8_SA_S9_EEENS6_IJNS7_ILi1EEESI_SI_EEESC_SE_Li256ELb0ELb1ELb0ELb0EEENS1_19SingleTileSchedulerILb0ELb0ELb1ELi128EEEEEEEEEvNT_6ParamsE --------------------------
	.section	.nv.constant0._ZN7cutlass13device_kernelIN5flash19enable_sm80_to_sm89INS1_16FlashAttnFwdSm80INS1_25CollectiveMainloopFwdSm80ILi8ELi2ELb0EN4cute5tupleIJNS5_1CILi128EEENS7_ILi64EEENS7_ILi192EEEEEELi192ENS_6half_tEfNS_4arch4Sm80ELb0ELb1ELb0ELb0ELb1ELb0ELb1ELb0EEENS1_21CollectiveEpilogueFwdINS6_IJS8_SA_S9_EEENS6_IJNS7_ILi1EEESI_SI_EEESC_SE_Li256ELb0ELb1ELb0ELb0EEENS1_19SingleTileSchedulerILb0ELb0ELb1ELi128EEEEEEEEEvNT_6ParamsE,"a",@progbits
	.sectionflags	@""
	.align	4
.nv.constant0._ZN7cutlass13device_kernelIN5flash19enable_sm80_to_sm89INS1_16FlashAttnFwdSm80INS1_25CollectiveMainloopFwdSm80ILi8ELi2ELb0EN4cute5tupleIJNS5_1CILi128EEENS7_ILi64EEENS7_ILi192EEEEEELi192ENS_6half_tEfNS_4arch4Sm80ELb0ELb1ELb0ELb0ELb1ELb0ELb1ELb0EEENS1_21CollectiveEpilogueFwdINS6_IJS8_SA_S9_EEENS6_IJNS7_ILi1EEESI_SI_EEESC_SE_Li256ELb0ELb1ELb0ELb0EEENS1_19SingleTileSchedulerILb0ELb0ELb1ELi128EEEEEEEEEvNT_6ParamsE:
	.zero		1576


//--------------------- .nv.constant0._ZN7cutlass13device_kernelIN5flash19enable_sm80_to_sm89INS1_16FlashAttnFwdSm80INS1_25CollectiveMainloopFwdSm80ILi8ELi2ELb0EN4cute5tupleIJNS5_1CILi128EEENS7_ILi64EEENS7_ILi192EEEEEELi192ENS_6half_tEfNS_4arch4Sm80ELb0ELb1ELb0ELb1ELb1ELb0ELb1ELb0EEENS1_21CollectiveEpilogueFwdINS6_IJS8_SA_S9_EEENS6_IJNS7_ILi1EEESI_SI_EEESC_SE_Li256ELb1ELb1ELb0ELb0EEENS1_19SingleTileSchedulerILb1ELb0ELb1ELi128EEEEEEEEEvNT_6ParamsE --------------------------
	.section	.nv.constant0._ZN7cutlass13device_kernelIN5flash19enable_sm80_to_sm89INS1_16FlashAttnFwdSm80INS1_25CollectiveMainloopFwdSm80ILi8ELi2ELb0EN4cute5tupleIJNS5_1CILi128EEENS7_ILi64EEENS7_ILi192EEEEEELi192ENS_6half_tEfNS_4arch4Sm80ELb0ELb1ELb0ELb1ELb1ELb0ELb1ELb0EEENS1_21CollectiveEpilogueFwdINS6_IJS8_SA_S9_EEENS6_IJNS7_ILi1EEESI_SI_EEESC_SE_Li256ELb1ELb1ELb0ELb0EEENS1_19SingleTileSchedulerILb1ELb0ELb1ELi128EEEEEEEEEvNT_6ParamsE,"a",@progbits
	.sectionflags	@""
	.align	4
.nv.constant0._ZN7cutlass13device_kernelIN5flash19enable_sm80_to_sm89INS1_16FlashAttnFwdSm80INS1_25CollectiveMainloopFwdSm80ILi8ELi2ELb0EN4cute5tupleIJNS5_1CILi128EEENS7_ILi64EEENS7_ILi192EEEEEELi192ENS_6half_tEfNS_4arch4Sm80ELb0ELb1ELb0ELb1ELb1ELb0ELb1ELb0EEENS1_21CollectiveEpilogueFwdINS6_IJS8_SA_S9_EEENS6_IJNS7_ILi1EEESI_SI_EEESC_SE_Li256ELb1ELb1ELb0ELb0EEENS1_19SingleTileSchedulerILb1ELb0ELb1ELi128EEEEEEEEEvNT_6ParamsE:
	.zero		1576


//--------------------- .nv.constant0._ZN7cutlass13device_kernelIN5flash19enable_sm80_to_sm89INS1_16FlashAttnFwdSm80INS1_25CollectiveMainloopFwdSm80ILi8ELi2ELb0EN4cute5tupleIJNS5_1CILi128EEENS7_ILi64EEENS7_ILi192EEEEEELi192ENS_6half_tEfNS_4arch4Sm80ELb0ELb1ELb0ELb1ELb1ELb1ELb1ELb0EEENS1_21CollectiveEpilogueFwdINS6_IJS8_SA_S9_EEENS6_IJNS7_ILi1EEESI_SI_EEESC_SE_Li256ELb1ELb1ELb0ELb0EEENS1_19SingleTileSchedulerILb1ELb0ELb1ELi128EEEEEEEEEvNT_6ParamsE --------------------------
	.section	.nv.constant0._ZN7cutlass13device_kernelIN5flash19enable_sm80_to_sm89INS1_16FlashAttnFwdSm80INS1_25CollectiveMainloopFwdSm80ILi8ELi2ELb0EN4cute5tupleIJNS5_1CILi128EEENS7_ILi64EEENS7_ILi192EEEEEELi192ENS_6half_tEfNS_4arch4Sm80ELb0ELb1ELb0ELb1ELb1ELb1ELb1ELb0EEENS1_21CollectiveEpilogueFwdINS6_IJS8_SA_S9_EEENS6_IJNS7_ILi1EEESI_SI_EEESC_SE_Li256ELb1ELb1ELb0ELb0EEENS1_19SingleTileSchedulerILb1ELb0ELb1ELi128EEEEEEEEEvNT_6ParamsE,"a",@progbits
	.sectionflags	@""
	.align	4
.nv.constant0._ZN7cutlass13device_kernelIN5flash19enable_sm80_to_sm89INS1_16FlashAttnFwdSm80INS1_25CollectiveMainloopFwdSm80ILi8ELi2ELb0EN4cute5tupleIJNS5_1CILi128EEENS7_ILi64EEENS7_ILi192EEEEEELi192ENS_6half_tEfNS_4arch4Sm80ELb0ELb1ELb0ELb1ELb1ELb1ELb1ELb0EEENS1_21CollectiveEpilogueFwdINS6_IJS8_SA_S9_EEENS6_IJNS7_ILi1EEESI_SI_EEESC_SE_Li256ELb1ELb1ELb0ELb0EEENS1_19SingleTileSchedulerILb1ELb0ELb1ELi128EEEEEEEEEvNT_6ParamsE:
	.zero		1576


//--------------------- .nv.constant0._ZN7cutlass13device_kernelIN5flash19enable_sm80_to_sm89INS1_16FlashAttnFwdSm80INS1_25CollectiveMainloopFwdSm80ILi8ELi2ELb0EN4cute5tupleIJNS5_1CILi128EEENS7_ILi64EEENS7_ILi192EEEEEELi192ENS_6half_tEfNS_4arch4Sm80ELb1ELb0ELb0ELb0ELb1ELb0ELb1ELb0EEENS1_21CollectiveEpilogueFwdINS6_IJS8_SA_S9_EEENS6_IJNS7_ILi1EEESI_SI_EEESC_SE_Li256ELb0ELb1ELb0ELb0EEENS1_30DynamicPersistentTileSchedulerILi256ELi256ELb0ELb1ELb0EEEEEEEEEvNT_6ParamsE --------------------------
	.section	.nv.constant0._ZN7cutlass13device_kernelIN5flash19enable_sm80_to_sm89INS1_16FlashAttnFwdSm80INS1_25CollectiveMainloopFwdSm80ILi8ELi2ELb0EN4cute5tupleIJNS5_1CILi128EEENS7_ILi64EEENS7_ILi192EEEEEELi192ENS_6half_tEfNS_4arch4Sm80ELb1ELb0ELb0ELb0ELb1ELb0ELb1ELb0EEENS1_21CollectiveEpilogueFwdINS6_IJS8_SA_S9_EEENS6_IJNS7_ILi1EEESI_SI_EEESC_SE_Li256ELb0ELb1ELb0ELb0EEENS1_30DynamicPersistentTileSchedulerILi256ELi256ELb0ELb1ELb0EEEEEEEEEvNT_6ParamsE,"a",@progbits
	.sectionflags	@""
	.align	4
.nv.constant0._ZN7cutlass13device_kernelIN5flash19enable_sm80_to_sm89INS1_16FlashAttnFwdSm80INS1_25CollectiveMainloopFwdSm80ILi8ELi2ELb0EN4cute5tupleIJNS5_1CILi128EEENS7_ILi64EEENS7_ILi192EEEEEELi192ENS_6half_tEfNS_4arch4Sm80ELb1ELb0ELb0ELb0ELb1ELb0ELb1ELb0EEENS1_21CollectiveEpilogueFwdINS6_IJS8_SA_S9_EEENS6_IJNS7_ILi1EEESI_SI_EEESC_SE_Li256ELb0ELb1ELb0ELb0EEENS1_30DynamicPersistentTileSchedulerILi256ELi256ELb0ELb1ELb0EEEEEEEEEvNT_6ParamsE:
	.zero		1592


//--------------------- .nv.constant0._ZN7cutlass13device_kernelIN5flash19enable_sm80_to_sm89INS1_16FlashAttnFwdSm80INS1_25CollectiveMainloopFwdSm80ILi8ELi2ELb0EN4cute5tupleIJNS5_1CILi128EEENS7_ILi64EEENS7_ILi192EEEEEELi192ENS_6half_tEfNS_4arch4Sm80ELb1ELb0ELb0ELb1ELb1ELb0ELb1ELb0EEENS1_21CollectiveEpilogueFwdINS6_IJS8_SA_S9_EEENS6_IJNS7_ILi1EEESI_SI_EEESC_SE_Li256ELb1ELb1ELb0ELb0EEENS1_19SingleTileSchedulerILb1ELb0ELb1ELi128EEEEEEEEEvNT_6ParamsE --------------------------
	.section	.nv.constant0._ZN7cutlass13device_kernelIN5flash19enable_sm80_to_sm89INS1_16FlashAttnFwdSm80INS1_25CollectiveMainloopFwdSm80ILi8ELi2ELb0EN4cute5tupleIJNS5_1CILi128EEENS7_ILi64EEENS7_ILi192EEEEEELi192ENS_6half_tEfNS_4arch4Sm80ELb1ELb0ELb0ELb1ELb1ELb0ELb1ELb0EEENS1_21CollectiveEpilogueFwdINS6_IJS8_SA_S9_EEENS6_IJNS7_ILi1EEESI_SI_EEESC_SE_Li256ELb1ELb1ELb0ELb0EEENS1_19SingleTileSchedulerILb1ELb0ELb1ELi128EEEEEEEEEvNT_6ParamsE,"a",@progbits
	.sectionflags	@""
	.align	4
.nv.constant0._ZN7cutlass13device_kernelIN5flash19enable_sm80_to_sm89INS1_16FlashAttnFwdSm80INS1_25CollectiveMainloopFwdSm80ILi8ELi2ELb0EN4cute5tupleIJNS5_1CILi128EEENS7_ILi64EEENS7_ILi192EEEEEELi192ENS_6half_tEfNS_4arch4Sm80ELb1ELb0ELb0ELb1ELb1ELb0ELb1ELb0EEENS1_21CollectiveEpilogueFwdINS6_IJS8_SA_S9_EEENS6_IJNS7_ILi1EEESI_SI_EEESC_SE_Li256ELb1ELb1ELb0ELb0EEENS1_19SingleTileSchedulerILb1ELb0ELb1ELi128EEEEEEEEEvNT_6ParamsE:
	.zero		1576


//--------------------- .nv.constant0._ZN7cutlass13device_kernelIN5flash19enable_sm80_to_sm89INS1_16FlashAttnFwdSm80INS1_25CollectiveMainloopFwdSm80ILi8ELi2ELb0EN4cute5tupleIJNS5_1CILi128EEENS7_ILi64EEENS7_ILi192EEEEEELi192ENS_6half_tEfNS_4arch4Sm80ELb1ELb0ELb0ELb1ELb1ELb1ELb1ELb0EEENS1_21CollectiveEpilogueFwdINS6_IJS8_SA_S9_EEENS6_IJNS7_ILi1EEESI_SI_EEESC_SE_Li256ELb1ELb1ELb0ELb0EEENS1_19SingleTileSchedulerILb1ELb0ELb1ELi128EEEEEEEEEvNT_6ParamsE --------------------------
	.section	.nv.constant0._ZN7cutlass13device_kernelIN5flash19enable_sm80_to_sm89INS1_16FlashAttnFwdSm80INS1_25CollectiveMainloopFwdSm80ILi8ELi2ELb0EN4cute5tupleIJNS5_1CILi128EEENS7_ILi64EEENS7_ILi192EEEEEELi192ENS_6half_tEfNS_4arch4Sm80ELb1ELb0ELb0ELb1ELb1ELb1ELb1ELb0EEENS1_21CollectiveEpilogueFwdINS6_IJS8_SA_S9_EEENS6_IJNS7_ILi1EEESI_SI_EEESC_SE_Li256ELb1ELb1ELb0ELb0EEENS1_19SingleTileSchedulerILb1ELb0ELb1ELi128EEEEEEEEEvNT_6ParamsE,"a",@progbits
	.sectionflags	@""
	.align	4
.nv.constant0._ZN7cutlass13device_kernelIN5flash19enable_sm80_to_sm89INS1_16FlashAttnFwdSm80INS1_25CollectiveMainloopFwdSm80ILi8ELi2ELb0EN4cute5tupleIJNS5_1CILi128EEENS7_ILi64EEENS7_ILi192EEEEEELi192ENS_6half_tEfNS_4arch4Sm80ELb1ELb0ELb0ELb1ELb1ELb1ELb1ELb0EEENS1_21CollectiveEpilogueFwdINS6_IJS8_SA_S9_EEENS6_IJNS7_ILi1EEESI_SI_EEESC_SE_Li256ELb1ELb1ELb0ELb0EEENS1_19SingleTileSchedulerILb1ELb0ELb1ELi128EEEEEEEEEvNT_6ParamsE:
	.zero		1576


//--------------------- SYMBOLS --------------------------

	.type		.nv.reservedSmem.offset0,@object
	.size		.nv.reservedSmem.offset0,0x4
